//
// Generated by NVIDIA NVVM Compiler
//
// Compiler Build ID: CL-36424714
// Cuda compilation tools, release 13.0, V13.0.88
// Based on NVVM 20.0.0
//

.version 9.0
.target sm_100
.address_size 64

	// .globl	_Z37max_idx_kernel_reduction_within_blockPKfii
.global .align 4 .b8 blk_vals[5120];
.global .align 4 .b8 blk_idxs[5120];
// _ZZ37max_idx_kernel_reduction_within_blockPKfiiE4vals has been demoted
// _ZZ37max_idx_kernel_reduction_within_blockPKfiiE4idxs has been demoted
// _ZZ20max_idx_kernel_finalPiPfE4vals has been demoted
// _ZZ20max_idx_kernel_finalPiPfE4idxs has been demoted

.visible .entry _Z37max_idx_kernel_reduction_within_blockPKfii(
	.param .u64 .ptr .align 1 _Z37max_idx_kernel_reduction_within_blockPKfii_param_0,
	.param .u32 _Z37max_idx_kernel_reduction_within_blockPKfii_param_1,
	.param .u32 _Z37max_idx_kernel_reduction_within_blockPKfii_param_2
)
{
	.reg .pred 	%p<25>;
	.reg .b32 	%r<37>;
	.reg .b32 	%f<40>;
	.reg .b64 	%rd<13>;
	// demoted variable
	.shared .align 4 .b8 _ZZ37max_idx_kernel_reduction_within_blockPKfiiE4vals[4096];
	// demoted variable
	.shared .align 4 .b8 _ZZ37max_idx_kernel_reduction_within_blockPKfiiE4idxs[4096];
	ld.param.u64 	%rd2, [_Z37max_idx_kernel_reduction_within_blockPKfii_param_0];
	ld.param.u32 	%r15, [_Z37max_idx_kernel_reduction_within_blockPKfii_param_1];
	mov.u32 	%r1, %tid.x;
	mov.u32 	%r2, %ntid.x;
	mov.u32 	%r3, %ctaid.x;
	mad.lo.s32 	%r35, %r2, %r3, %r1;
	mov.u32 	%r5, %ctaid.y;
	setp.ge.s32 	%p1, %r35, %r15;
	mov.b32 	%r36, -1;
	mov.f32 	%f39, 0fBF800000;
	@%p1 bra 	$L__BB0_3;
	mul.lo.s32 	%r6, %r15, %r5;
	mov.u32 	%r18, %nctaid.x;
	mul.lo.s32 	%r7, %r2, %r18;
	cvta.to.global.u64 	%rd1, %rd2;
	mov.f32 	%f39, 0fBF800000;
	mov.b32 	%r36, -1;
$L__BB0_2:
	add.s32 	%r19, %r35, %r6;
	mul.wide.s32 	%rd3, %r19, 4;
	add.s64 	%rd4, %rd1, %rd3;
	ld.global.f32 	%f6, [%rd4];
	setp.gt.f32 	%p2, %f6, %f39;
	selp.f32 	%f39, %f6, %f39, %p2;
	selp.b32 	%r36, %r35, %r36, %p2;
	add.s32 	%r35, %r35, %r7;
	setp.lt.s32 	%p3, %r35, %r15;
	@%p3 bra 	$L__BB0_2;
$L__BB0_3:
	shl.b32 	%r20, %r1, 2;
	mov.u32 	%r21, _ZZ37max_idx_kernel_reduction_within_blockPKfiiE4vals;
	add.s32 	%r13, %r21, %r20;
	st.volatile.shared.f32 	[%r13], %f39;
	mov.u32 	%r22, _ZZ37max_idx_kernel_reduction_within_blockPKfiiE4idxs;
	add.s32 	%r14, %r22, %r20;
	st.volatile.shared.u32 	[%r14], %r36;
	bar.sync 	0;
	setp.gt.u32 	%p4, %r1, 511;
	@%p4 bra 	$L__BB0_6;
	ld.volatile.shared.f32 	%f7, [%r13];
	ld.volatile.shared.f32 	%f8, [%r13+2048];
	setp.geu.f32 	%p5, %f7, %f8;
	@%p5 bra 	$L__BB0_6;
	ld.volatile.shared.f32 	%f9, [%r13+2048];
	st.volatile.shared.f32 	[%r13], %f9;
	ld.volatile.shared.u32 	%r23, [%r14+2048];
	st.volatile.shared.u32 	[%r14], %r23;
$L__BB0_6:
	bar.sync 	0;
	setp.gt.u32 	%p6, %r1, 255;
	@%p6 bra 	$L__BB0_9;
	ld.volatile.shared.f32 	%f10, [%r13];
	ld.volatile.shared.f32 	%f11, [%r13+1024];
	setp.geu.f32 	%p7, %f10, %f11;
	@%p7 bra 	$L__BB0_9;
	ld.volatile.shared.f32 	%f12, [%r13+1024];
	st.volatile.shared.f32 	[%r13], %f12;
	ld.volatile.shared.u32 	%r24, [%r14+1024];
	st.volatile.shared.u32 	[%r14], %r24;
$L__BB0_9:
	bar.sync 	0;
	setp.gt.u32 	%p8, %r1, 127;
	@%p8 bra 	$L__BB0_12;
	ld.volatile.shared.f32 	%f13, [%r13];
	ld.volatile.shared.f32 	%f14, [%r13+512];
	setp.geu.f32 	%p9, %f13, %f14;
	@%p9 bra 	$L__BB0_12;
	ld.volatile.shared.f32 	%f15, [%r13+512];
	st.volatile.shared.f32 	[%r13], %f15;
	ld.volatile.shared.u32 	%r25, [%r14+512];
	st.volatile.shared.u32 	[%r14], %r25;
$L__BB0_12:
	bar.sync 	0;
	setp.gt.u32 	%p10, %r1, 63;
	@%p10 bra 	$L__BB0_15;
	ld.volatile.shared.f32 	%f16, [%r13];
	ld.volatile.shared.f32 	%f17, [%r13+256];
	setp.geu.f32 	%p11, %f16, %f17;
	@%p11 bra 	$L__BB0_15;
	ld.volatile.shared.f32 	%f18, [%r13+256];
	st.volatile.shared.f32 	[%r13], %f18;
	ld.volatile.shared.u32 	%r26, [%r14+256];
	st.volatile.shared.u32 	[%r14], %r26;
$L__BB0_15:
	bar.sync 	0;
	setp.gt.u32 	%p12, %r1, 31;
	@%p12 bra 	$L__BB0_18;
	ld.volatile.shared.f32 	%f19, [%r13];
	ld.volatile.shared.f32 	%f20, [%r13+128];
	setp.geu.f32 	%p13, %f19, %f20;
	@%p13 bra 	$L__BB0_18;
	ld.volatile.shared.f32 	%f21, [%r13+128];
	st.volatile.shared.f32 	[%r13], %f21;
	ld.volatile.shared.u32 	%r27, [%r14+128];
	st.volatile.shared.u32 	[%r14], %r27;
$L__BB0_18:
	bar.sync 	0;
	setp.gt.u32 	%p14, %r1, 15;
	@%p14 bra 	$L__BB0_21;
	ld.volatile.shared.f32 	%f22, [%r13];
	ld.volatile.shared.f32 	%f23, [%r13+64];
	setp.geu.f32 	%p15, %f22, %f23;
	@%p15 bra 	$L__BB0_21;
	ld.volatile.shared.f32 	%f24, [%r13+64];
	st.volatile.shared.f32 	[%r13], %f24;
	ld.volatile.shared.u32 	%r28, [%r14+64];
	st.volatile.shared.u32 	[%r14], %r28;
$L__BB0_21:
	bar.sync 	0;
	setp.gt.u32 	%p16, %r1, 7;
	@%p16 bra 	$L__BB0_24;
	ld.volatile.shared.f32 	%f25, [%r13];
	ld.volatile.shared.f32 	%f26, [%r13+32];
	setp.geu.f32 	%p17, %f25, %f26;
	@%p17 bra 	$L__BB0_24;
	ld.volatile.shared.f32 	%f27, [%r13+32];
	st.volatile.shared.f32 	[%r13], %f27;
	ld.volatile.shared.u32 	%r29, [%r14+32];
	st.volatile.shared.u32 	[%r14], %r29;
$L__BB0_24:
	bar.sync 	0;
	setp.gt.u32 	%p18, %r1, 3;
	@%p18 bra 	$L__BB0_27;
	ld.volatile.shared.f32 	%f28, [%r13];
	ld.volatile.shared.f32 	%f29, [%r13+16];
	setp.geu.f32 	%p19, %f28, %f29;
	@%p19 bra 	$L__BB0_27;
	ld.volatile.shared.f32 	%f30, [%r13+16];
	st.volatile.shared.f32 	[%r13], %f30;
	ld.volatile.shared.u32 	%r30, [%r14+16];
	st.volatile.shared.u32 	[%r14], %r30;
$L__BB0_27:
	bar.sync 	0;
	setp.gt.u32 	%p20, %r1, 1;
	@%p20 bra 	$L__BB0_30;
	ld.volatile.shared.f32 	%f31, [%r13];
	ld.volatile.shared.f32 	%f32, [%r13+8];
	setp.geu.f32 	%p21, %f31, %f32;
	@%p21 bra 	$L__BB0_30;
	ld.volatile.shared.f32 	%f33, [%r13+8];
	st.volatile.shared.f32 	[%r13], %f33;
	ld.volatile.shared.u32 	%r31, [%r14+8];
	st.volatile.shared.u32 	[%r14], %r31;
$L__BB0_30:
	bar.sync 	0;
	setp.ne.s32 	%p22, %r1, 0;
	@%p22 bra 	$L__BB0_33;
	ld.volatile.shared.f32 	%f34, [%r13];
	ld.volatile.shared.f32 	%f35, [_ZZ37max_idx_kernel_reduction_within_blockPKfiiE4vals+4];
	setp.geu.f32 	%p23, %f34, %f35;
	@%p23 bra 	$L__BB0_33;
	ld.volatile.shared.f32 	%f36, [_ZZ37max_idx_kernel_reduction_within_blockPKfiiE4vals+4];
	st.volatile.shared.f32 	[%r13], %f36;
	ld.volatile.shared.u32 	%r32, [_ZZ37max_idx_kernel_reduction_within_blockPKfiiE4idxs+4];
	st.volatile.shared.u32 	[%r14], %r32;
$L__BB0_33:
	setp.ne.s32 	%p24, %r1, 0;
	bar.sync 	0;
	@%p24 bra 	$L__BB0_35;
	ld.volatile.shared.f32 	%f37, [_ZZ37max_idx_kernel_reduction_within_blockPKfiiE4vals];
	mul.wide.u32 	%rd5, %r5, 640;
	mov.u64 	%rd6, blk_vals;
	add.s64 	%rd7, %rd6, %rd5;
	mul.wide.u32 	%rd8, %r3, 4;
	add.s64 	%rd9, %rd7, %rd8;
	st.volatile.global.f32 	[%rd9], %f37;
	ld.volatile.shared.u32 	%r33, [_ZZ37max_idx_kernel_reduction_within_blockPKfiiE4idxs];
	mov.u64 	%rd10, blk_idxs;
	add.s64 	%rd11, %rd10, %rd5;
	add.s64 	%rd12, %rd11, %rd8;
	st.volatile.global.u32 	[%rd12], %r33;
	bar.sync 	0;
$L__BB0_35:
	ret;

}
	// .globl	_Z20max_idx_kernel_finalPiPf
.visible .entry _Z20max_idx_kernel_finalPiPf(
	.param .u64 .ptr .align 1 _Z20max_idx_kernel_finalPiPf_param_0,
	.param .u64 .ptr .align 1 _Z20max_idx_kernel_finalPiPf_param_1
)
{
	.reg .pred 	%p<33>;
	.reg .b32 	%r<88>;
	.reg .b32 	%f<61>;
	.reg .b64 	%rd<40>;
	// demoted variable
	.shared .align 4 .b8 _ZZ20max_idx_kernel_finalPiPfE4vals[4096];
	// demoted variable
	.shared .align 4 .b8 _ZZ20max_idx_kernel_finalPiPfE4idxs[4096];
	ld.param.u64 	%rd7, [_Z20max_idx_kernel_finalPiPf_param_0];
	ld.param.u64 	%rd8, [_Z20max_idx_kernel_finalPiPf_param_1];
	mov.u32 	%r1, %tid.x;
	mov.u32 	%r2, %ctaid.y;
	setp.gt.u32 	%p1, %r1, 159;
	mov.b32 	%r77, -1;
	mov.f32 	%f52, 0fBF800000;
	@%p1 bra 	$L__BB1_17;
	mov.u32 	%r3, %ntid.x;
	add.s32 	%r72, %r1, %r3;
	max.u32 	%r47, %r72, 160;
	setp.lt.u32 	%p2, %r72, 160;
	selp.u32 	%r48, 1, 0, %p2;
	add.s32 	%r49, %r72, %r48;
	sub.s32 	%r50, %r47, %r49;
	div.u32 	%r51, %r50, %r3;
	add.s32 	%r52, %r51, %r48;
	add.s32 	%r5, %r52, 1;
	and.b32  	%r6, %r5, 3;
	setp.lt.u32 	%p3, %r52, 3;
	mov.f32 	%f52, 0fBF800000;
	mov.b32 	%r77, -1;
	mov.u32 	%r83, %r1;
	@%p3 bra 	$L__BB1_12;
	mul.wide.u32 	%rd9, %r2, 640;
	mov.u64 	%rd10, blk_vals;
	add.s64 	%rd1, %rd10, %rd9;
	mov.u64 	%rd11, blk_idxs;
	add.s64 	%rd2, %rd11, %rd9;
	shl.b32 	%r54, %r3, 1;
	add.s32 	%r74, %r1, %r54;
	shl.b32 	%r8, %r3, 2;
	mad.lo.s32 	%r73, %r3, 3, %r1;
	and.b32  	%r55, %r5, -4;
	neg.s32 	%r71, %r55;
	mov.f32 	%f52, 0fBF800000;
	mov.b32 	%r77, -1;
	mov.u32 	%r83, %r1;
$L__BB1_3:
	mul.wide.u32 	%rd12, %r83, 4;
	add.s64 	%rd13, %rd1, %rd12;
	ld.volatile.global.f32 	%f2, [%rd13];
	setp.leu.f32 	%p4, %f2, %f52;
	@%p4 bra 	$L__BB1_5;
	add.s64 	%rd15, %rd2, %rd12;
	ld.volatile.global.u32 	%r77, [%rd15];
	mov.f32 	%f52, %f2;
$L__BB1_5:
	mul.wide.u32 	%rd16, %r72, 4;
	add.s64 	%rd17, %rd1, %rd16;
	ld.volatile.global.f32 	%f4, [%rd17];
	setp.leu.f32 	%p5, %f4, %f52;
	@%p5 bra 	$L__BB1_7;
	add.s64 	%rd19, %rd2, %rd16;
	ld.volatile.global.u32 	%r77, [%rd19];
	mov.f32 	%f52, %f4;
$L__BB1_7:
	add.s32 	%r21, %r83, %r3;
	mul.wide.u32 	%rd20, %r74, 4;
	add.s64 	%rd21, %rd1, %rd20;
	ld.volatile.global.f32 	%f6, [%rd21];
	setp.leu.f32 	%p6, %f6, %f52;
	@%p6 bra 	$L__BB1_9;
	add.s64 	%rd23, %rd2, %rd20;
	ld.volatile.global.u32 	%r77, [%rd23];
	mov.f32 	%f52, %f6;
$L__BB1_9:
	add.s32 	%r24, %r21, %r3;
	mul.wide.u32 	%rd24, %r73, 4;
	add.s64 	%rd25, %rd1, %rd24;
	ld.volatile.global.f32 	%f8, [%rd25];
	setp.leu.f32 	%p7, %f8, %f52;
	@%p7 bra 	$L__BB1_11;
	add.s64 	%rd27, %rd2, %rd24;
	ld.volatile.global.u32 	%r77, [%rd27];
	mov.f32 	%f52, %f8;
$L__BB1_11:
	add.s32 	%r56, %r24, %r3;
	add.s32 	%r83, %r56, %r3;
	add.s32 	%r74, %r74, %r8;
	add.s32 	%r73, %r73, %r8;
	add.s32 	%r72, %r72, %r8;
	add.s32 	%r71, %r71, 4;
	setp.ne.s32 	%p8, %r71, 0;
	@%p8 bra 	$L__BB1_3;
$L__BB1_12:
	setp.eq.s32 	%p9, %r6, 0;
	@%p9 bra 	$L__BB1_17;
	mul.wide.u32 	%rd28, %r2, 640;
	mul.wide.u32 	%rd29, %r83, 4;
	add.s64 	%rd39, %rd28, %rd29;
	mul.wide.u32 	%rd4, %r3, 4;
	neg.s32 	%r84, %r6;
	mov.u64 	%rd30, blk_vals;
	mov.u64 	%rd32, blk_idxs;
$L__BB1_14:
	.pragma "nounroll";
	add.s64 	%rd31, %rd30, %rd39;
	ld.volatile.global.f32 	%f13, [%rd31];
	setp.leu.f32 	%p10, %f13, %f52;
	@%p10 bra 	$L__BB1_16;
	add.s64 	%rd33, %rd32, %rd39;
	ld.volatile.global.u32 	%r77, [%rd33];
	mov.f32 	%f52, %f13;
$L__BB1_16:
	add.s64 	%rd39, %rd39, %rd4;
	add.s32 	%r84, %r84, 1;
	setp.ne.s32 	%p11, %r84, 0;
	@%p11 bra 	$L__BB1_14;
$L__BB1_17:
	shl.b32 	%r57, %r1, 2;
	mov.u32 	%r58, _ZZ20max_idx_kernel_finalPiPfE4vals;
	add.s32 	%r42, %r58, %r57;
	st.volatile.shared.f32 	[%r42], %f52;
	mov.u32 	%r59, _ZZ20max_idx_kernel_finalPiPfE4idxs;
	add.s32 	%r43, %r59, %r57;
	st.volatile.shared.u32 	[%r43], %r77;
	bar.sync 	0;
	setp.gt.u32 	%p12, %r1, 511;
	@%p12 bra 	$L__BB1_20;
	ld.volatile.shared.f32 	%f20, [%r42];
	ld.volatile.shared.f32 	%f21, [%r42+2048];
	setp.geu.f32 	%p13, %f20, %f21;
	@%p13 bra 	$L__BB1_20;
	ld.volatile.shared.f32 	%f22, [%r42+2048];
	st.volatile.shared.f32 	[%r42], %f22;
	ld.volatile.shared.u32 	%r60, [%r43+2048];
	st.volatile.shared.u32 	[%r43], %r60;
$L__BB1_20:
	bar.sync 	0;
	setp.gt.u32 	%p14, %r1, 255;
	@%p14 bra 	$L__BB1_23;
	ld.volatile.shared.f32 	%f23, [%r42];
	ld.volatile.shared.f32 	%f24, [%r42+1024];
	setp.geu.f32 	%p15, %f23, %f24;
	@%p15 bra 	$L__BB1_23;
	ld.volatile.shared.f32 	%f25, [%r42+1024];
	st.volatile.shared.f32 	[%r42], %f25;
	ld.volatile.shared.u32 	%r61, [%r43+1024];
	st.volatile.shared.u32 	[%r43], %r61;
$L__BB1_23:
	bar.sync 	0;
	setp.gt.u32 	%p16, %r1, 127;
	@%p16 bra 	$L__BB1_26;
	ld.volatile.shared.f32 	%f26, [%r42];
	ld.volatile.shared.f32 	%f27, [%r42+512];
	setp.geu.f32 	%p17, %f26, %f27;
	@%p17 bra 	$L__BB1_26;
	ld.volatile.shared.f32 	%f28, [%r42+512];
	st.volatile.shared.f32 	[%r42], %f28;
	ld.volatile.shared.u32 	%r62, [%r43+512];
	st.volatile.shared.u32 	[%r43], %r62;
$L__BB1_26:
	bar.sync 	0;
	setp.gt.u32 	%p18, %r1, 63;
	@%p18 bra 	$L__BB1_29;
	ld.volatile.shared.f32 	%f29, [%r42];
	ld.volatile.shared.f32 	%f30, [%r42+256];
	setp.geu.f32 	%p19, %f29, %f30;
	@%p19 bra 	$L__BB1_29;
	ld.volatile.shared.f32 	%f31, [%r42+256];
	st.volatile.shared.f32 	[%r42], %f31;
	ld.volatile.shared.u32 	%r63, [%r43+256];
	st.volatile.shared.u32 	[%r43], %r63;
$L__BB1_29:
	bar.sync 	0;
	setp.gt.u32 	%p20, %r1, 31;
	@%p20 bra 	$L__BB1_32;
	ld.volatile.shared.f32 	%f32, [%r42];
	ld.volatile.shared.f32 	%f33, [%r42+128];
	setp.geu.f32 	%p21, %f32, %f33;
	@%p21 bra 	$L__BB1_32;
	ld.volatile.shared.f32 	%f34, [%r42+128];
	st.volatile.shared.f32 	[%r42], %f34;
	ld.volatile.shared.u32 	%r64, [%r43+128];
	st.volatile.shared.u32 	[%r43], %r64;
$L__BB1_32:
	bar.sync 	0;
	setp.gt.u32 	%p22, %r1, 15;
	@%p22 bra 	$L__BB1_35;
	ld.volatile.shared.f32 	%f35, [%r42];
	ld.volatile.shared.f32 	%f36, [%r42+64];
	setp.geu.f32 	%p23, %f35, %f36;
	@%p23 bra 	$L__BB1_35;
	ld.volatile.shared.f32 	%f37, [%r42+64];
	st.volatile.shared.f32 	[%r42], %f37;
	ld.volatile.shared.u32 	%r65, [%r43+64];
	st.volatile.shared.u32 	[%r43], %r65;
$L__BB1_35:
	bar.sync 	0;
	setp.gt.u32 	%p24, %r1, 7;
	@%p24 bra 	$L__BB1_38;
	ld.volatile.shared.f32 	%f38, [%r42];
	ld.volatile.shared.f32 	%f39, [%r42+32];
	setp.geu.f32 	%p25, %f38, %f39;
	@%p25 bra 	$L__BB1_38;
	ld.volatile.shared.f32 	%f40, [%r42+32];
	st.volatile.shared.f32 	[%r42], %f40;
	ld.volatile.shared.u32 	%r66, [%r43+32];
	st.volatile.shared.u32 	[%r43], %r66;
$L__BB1_38:
	bar.sync 	0;
	setp.gt.u32 	%p26, %r1, 3;
	@%p26 bra 	$L__BB1_41;
	ld.volatile.shared.f32 	%f41, [%r42];
	ld.volatile.shared.f32 	%f42, [%r42+16];
	setp.geu.f32 	%p27, %f41, %f42;
	@%p27 bra 	$L__BB1_41;
	ld.volatile.shared.f32 	%f43, [%r42+16];
	st.volatile.shared.f32 	[%r42], %f43;
	ld.volatile.shared.u32 	%r67, [%r43+16];
	st.volatile.shared.u32 	[%r43], %r67;
$L__BB1_41:
	bar.sync 	0;
	setp.gt.u32 	%p28, %r1, 1;
	@%p28 bra 	$L__BB1_44;
	ld.volatile.shared.f32 	%f44, [%r42];
	ld.volatile.shared.f32 	%f45, [%r42+8];
	setp.geu.f32 	%p29, %f44, %f45;
	@%p29 bra 	$L__BB1_44;
	ld.volatile.shared.f32 	%f46, [%r42+8];
	st.volatile.shared.f32 	[%r42], %f46;
	ld.volatile.shared.u32 	%r68, [%r43+8];
	st.volatile.shared.u32 	[%r43], %r68;
$L__BB1_44:
	bar.sync 	0;
	setp.ne.s32 	%p30, %r1, 0;
	@%p30 bra 	$L__BB1_47;
	ld.volatile.shared.f32 	%f47, [%r42];
	ld.volatile.shared.f32 	%f48, [_ZZ20max_idx_kernel_finalPiPfE4vals+4];
	setp.geu.f32 	%p31, %f47, %f48;
	@%p31 bra 	$L__BB1_47;
	ld.volatile.shared.f32 	%f49, [_ZZ20max_idx_kernel_finalPiPfE4vals+4];
	st.volatile.shared.f32 	[%r42], %f49;
	ld.volatile.shared.u32 	%r69, [_ZZ20max_idx_kernel_finalPiPfE4idxs+4];
	st.volatile.shared.u32 	[%r43], %r69;
$L__BB1_47:
	setp.ne.s32 	%p32, %r1, 0;
	bar.sync 	0;
	@%p32 bra 	$L__BB1_49;
	ld.volatile.shared.u32 	%r70, [_ZZ20max_idx_kernel_finalPiPfE4idxs];
	cvta.to.global.u64 	%rd34, %rd7;
	mul.wide.u32 	%rd35, %r2, 4;
	add.s64 	%rd36, %rd34, %rd35;
	st.global.u32 	[%rd36], %r70;
	ld.volatile.shared.f32 	%f50, [_ZZ20max_idx_kernel_finalPiPfE4vals];
	cvta.to.global.u64 	%rd37, %rd8;
	add.s64 	%rd38, %rd37, %rd35;
	st.global.f32 	[%rd38], %f50;
$L__BB1_49:
	ret;

}


// ===== COMPILED SASS (sm_100) =====

	.target	sm_100

	.elftype	@"ET_EXEC"


//--------------------- .note.nv.tkinfo           --------------------------
	.section	.note.nv.tkinfo,"",@"SHT_NOTE"
	.sectionflags	@"SHF_NOTE_NV_TKINFO"
	.tkinfo
        /*0018*/ 	.word	0x00000002
        /*0030*/ 	.string	""
        /*0030*/ 	.string	"ptxas"
        /*0030*/ 	.string	"Cuda compilation tools, release 13.0, V13.0.88"
        /*0030*/ 	.string	"Build cuda_13.0.r13.0/compiler.36424714_0"
        /*0030*/ 	.string	"-arch sm_100 -m 64 "



//--------------------- .note.nv.cuinfo           --------------------------
	.section	.note.nv.cuinfo,"",@"SHT_NOTE"
	.sectionflags	@"SHF_NOTE_NV_CUINFO"
        /*0018*/ 	.short	0x0002
        /*001a*/ 	.short	0x0064
        /*001c*/ 	.short	0x0082
	.zero		2


//--------------------- .nv.info                  --------------------------
	.section	.nv.info,"",@"SHT_CUDA_INFO"
	.align	4


	//----- nvinfo : EIATTR_REGCOUNT
	.align		4
        /*0000*/ 	.byte	0x04, 0x2f
        /*0002*/ 	.short	(.L_3 - .L_2)
	.align		4
.L_2:
        /*0004*/ 	.word	index@(_Z37max_idx_kernel_reduction_within_blockPKfii)
        /*0008*/ 	.word	0x0000000f


	//----- nvinfo : EIATTR_FRAME_SIZE
	.align		4
.L_3:
        /*000c*/ 	.byte	0x04, 0x11
        /*000e*/ 	.short	(.L_5 - .L_4)
	.align		4
.L_4:
        /*0010*/ 	.word	index@(_Z37max_idx_kernel_reduction_within_blockPKfii)
        /*0014*/ 	.word	0x00000000


	//----- nvinfo : EIATTR_REGCOUNT
	.align		4
.L_5:
        /*0018*/ 	.byte	0x04, 0x2f
        /*001a*/ 	.short	(.L_7 - .L_6)
	.align		4
.L_6:
        /*001c*/ 	.word	index@(_Z20max_idx_kernel_finalPiPf)
        /*0020*/ 	.word	0x00000020


	//----- nvinfo : EIATTR_FRAME_SIZE
	.align		4
.L_7:
        /*0024*/ 	.byte	0x04, 0x11
        /*0026*/ 	.short	(.L_9 - .L_8)
	.align		4
.L_8:
        /*0028*/ 	.word	index@(_Z20max_idx_kernel_finalPiPf)
        /*002c*/ 	.word	0x00000000


	//----- nvinfo : EIATTR_MIN_STACK_SIZE
	.align		4
.L_9:
        /*0030*/ 	.byte	0x04, 0x12
        /*0032*/ 	.short	(.L_11 - .L_10)
	.align		4
.L_10:
        /*0034*/ 	.word	index@(_Z20max_idx_kernel_finalPiPf)
        /*0038*/ 	.word	0x00000000


	//----- nvinfo : EIATTR_MIN_STACK_SIZE
	.align		4
.L_11:
        /*003c*/ 	.byte	0x04, 0x12
        /*003e*/ 	.short	(.L_13 - .L_12)
	.align		4
.L_12:
        /*0040*/ 	.word	index@(_Z37max_idx_kernel_reduction_within_blockPKfii)
        /*0044*/ 	.word	0x00000000
.L_13:


//--------------------- .nv.compat                --------------------------
	.section	.nv.compat,"",@"SHT_CUDA_COMPAT_INFO"
	.align	4
        /*0000*/ 	.byte	0x02, 0x09, 0x00, 0x00, 0x02, 0x02, 0x01, 0x00, 0x02, 0x05, 0x05, 0x00, 0x03, 0x07, 0x01, 0x01
        /*0010*/ 	.byte	0x02, 0x03, 0x00, 0x00, 0x02, 0x06, 0x01, 0x00, 0x04, 0x0b, 0x08, 0x00, 0x09, 0x00, 0x00, 0x00
        /*0020*/ 	.byte	0x00, 0x00, 0x00, 0x00


//--------------------- .nv.info._Z20max_idx_kernel_finalPiPf --------------------------
	.section	.nv.info._Z20max_idx_kernel_finalPiPf,"",@"SHT_CUDA_INFO"
	.sectionflags	@""
	.align	4


	//----- nvinfo : EIATTR_CUDA_API_VERSION
	.align		4
        /*0000*/ 	.byte	0x04, 0x37
        /*0002*/ 	.short	(.L_15 - .L_14)
.L_14:
        /*0004*/ 	.word	0x00000082


	//----- nvinfo : EIATTR_KPARAM_INFO
	.align		4
.L_15:
        /*0008*/ 	.byte	0x04, 0x17
        /*000a*/ 	.short	(.L_17 - .L_16)
.L_16:
        /*000c*/ 	.word	0x00000000
        /*0010*/ 	.short	0x0001
        /*0012*/ 	.short	0x0008
        /*0014*/ 	.byte	0x00, 0xf5, 0x21, 0x00


	//----- nvinfo : EIATTR_KPARAM_INFO
	.align		4
.L_17:
        /*0018*/ 	.byte	0x04, 0x17
        /*001a*/ 	.short	(.L_19 - .L_18)
.L_18:
        /*001c*/ 	.word	0x00000000
        /*0020*/ 	.short	0x0000
        /*0022*/ 	.short	0x0000
        /*0024*/ 	.byte	0x00, 0xf5, 0x21, 0x00


	//----- nvinfo : EIATTR_SPARSE_MMA_MASK
	.align		4
.L_19:
        /*0028*/ 	.byte	0x03, 0x50
        /*002a*/ 	.short	0x0000


	//----- nvinfo : EIATTR_MAXREG_COUNT
	.align		4
        /*002c*/ 	.byte	0x03, 0x1b
        /*002e*/ 	.short	0x00ff


	//----- nvinfo : EIATTR_NUM_BARRIERS
	.align		4
        /*0030*/ 	.byte	0x02, 0x4c
        /*0032*/ 	.byte	0x01
	.zero		1


	//----- nvinfo : EIATTR_MERCURY_ISA_VERSION
	.align		4
        /*0034*/ 	.byte	0x03, 0x5f
        /*0036*/ 	.short	0x0101


	//----- nvinfo : EIATTR_VRC_CTA_INIT_COUNT
	.align		4
        /*0038*/ 	.byte	0x02, 0x4a
	.zero		1
	.zero		1


	//----- nvinfo : EIATTR_EXIT_INSTR_OFFSETS
	.align		4
        /*003c*/ 	.byte	0x04, 0x1c
        /*003e*/ 	.short	(.L_21 - .L_20)


	//   ....[0]....
.L_20:
        /*0040*/ 	.word	0x00001b60


	//   ....[1]....
        /*0044*/ 	.word	0x00001bf0


	//----- nvinfo : EIATTR_CRS_STACK_SIZE
	.align		4
.L_21:
        /*0048*/ 	.byte	0x04, 0x1e
        /*004a*/ 	.short	(.L_23 - .L_22)
.L_22:
        /*004c*/ 	.word	0x00000000


	//----- nvinfo : EIATTR_CBANK_PARAM_SIZE
	.align		4
.L_23:
        /*0050*/ 	.byte	0x03, 0x19
        /*0052*/ 	.short	0x0010


	//----- nvinfo : EIATTR_PARAM_CBANK
	.align		4
        /*0054*/ 	.byte	0x04, 0x0a
        /*0056*/ 	.short	(.L_25 - .L_24)
	.align		4
.L_24:
        /*0058*/ 	.word	index@(.nv.constant0._Z20max_idx_kernel_finalPiPf)
        /*005c*/ 	.short	0x0380
        /*005e*/ 	.short	0x0010


	//----- nvinfo : EIATTR_SW_WAR
	.align		4
.L_25:
        /*0060*/ 	.byte	0x04, 0x36
        /*0062*/ 	.short	(.L_27 - .L_26)
.L_26:
        /*0064*/ 	.word	0x00000008
.L_27:


//--------------------- .nv.info._Z37max_idx_kernel_reduction_within_blockPKfii --------------------------
	.section	.nv.info._Z37max_idx_kernel_reduction_within_blockPKfii,"",@"SHT_CUDA_INFO"
	.sectionflags	@""
	.align	4


	//----- nvinfo : EIATTR_CUDA_API_VERSION
	.align		4
        /*0000*/ 	.byte	0x04, 0x37
        /*0002*/ 	.short	(.L_29 - .L_28)
.L_28:
        /*0004*/ 	.word	0x00000082


	//----- nvinfo : EIATTR_KPARAM_INFO
	.align		4
.L_29:
        /*0008*/ 	.byte	0x04, 0x17
        /*000a*/ 	.short	(.L_31 - .L_30)
.L_30:
        /*000c*/ 	.word	0x00000000
        /*0010*/ 	.short	0x0002
        /*0012*/ 	.short	0x000c
        /*0014*/ 	.byte	0x00, 0xf0, 0x11, 0x00


	//----- nvinfo : EIATTR_KPARAM_INFO
	.align		4
.L_31:
        /*0018*/ 	.byte	0x04, 0x17
        /*001a*/ 	.short	(.L_33 - .L_32)
.L_32:
        /*001c*/ 	.word	0x00000000
        /*0020*/ 	.short	0x0001
        /*0022*/ 	.short	0x0008
        /*0024*/ 	.byte	0x00, 0xf0, 0x11, 0x00


	//----- nvinfo : EIATTR_KPARAM_INFO
	.align		4
.L_33:
        /*0028*/ 	.byte	0x04, 0x17
        /*002a*/ 	.short	(.L_35 - .L_34)
.L_34:
        /*002c*/ 	.word	0x00000000
        /*0030*/ 	.short	0x0000
        /*0032*/ 	.short	0x0000
        /*0034*/ 	.byte	0x00, 0xf5, 0x21, 0x00


	//----- nvinfo : EIATTR_SPARSE_MMA_MASK
	.align		4
.L_35:
        /*0038*/ 	.byte	0x03, 0x50
        /*003a*/ 	.short	0x0000


	//----- nvinfo : EIATTR_MAXREG_COUNT
	.align		4
        /*003c*/ 	.byte	0x03, 0x1b
        /*003e*/ 	.short	0x00ff


	//----- nvinfo : EIATTR_NUM_BARRIERS
	.align		4
        /*0040*/ 	.byte	0x02, 0x4c
        /*0042*/ 	.byte	0x01
	.zero		1


	//----- nvinfo : EIATTR_MERCURY_ISA_VERSION
	.align		4
        /*0044*/ 	.byte	0x03, 0x5f
        /*0046*/ 	.short	0x0101


	//----- nvinfo : EIATTR_VRC_CTA_INIT_COUNT
	.align		4
        /*0048*/ 	.byte	0x02, 0x4a
	.zero		1
	.zero		1


	//----- nvinfo : EIATTR_EXIT_INSTR_OFFSETS
	.align		4
        /*004c*/ 	.byte	0x04, 0x1c
        /*004e*/ 	.short	(.L_37 - .L_36)


	//   ....[0]....
.L_36:
        /*0050*/ 	.word	0x000009e0


	//   ....[1]....
        /*0054*/ 	.word	0x00000aa0


	//----- nvinfo : EIATTR_CRS_STACK_SIZE
	.align		4
.L_37:
        /*0058*/ 	.byte	0x04, 0x1e
        /*005a*/ 	.short	(.L_39 - .L_38)
.L_38:
        /*005c*/ 	.word	0x00000000


	//----- nvinfo : EIATTR_CBANK_PARAM_SIZE
	.align		4
.L_39:
        /*0060*/ 	.byte	0x03, 0x19
        /*0062*/ 	.short	0x0010


	//----- nvinfo : EIATTR_PARAM_CBANK
	.align		4
        /*0064*/ 	.byte	0x04, 0x0a
        /*0066*/ 	.short	(.L_41 - .L_40)
	.align		4
.L_40:
        /*0068*/ 	.word	index@(.nv.constant0._Z37max_idx_kernel_reduction_within_blockPKfii)
        /*006c*/ 	.short	0x0380
        /*006e*/ 	.short	0x0010


	//----- nvinfo : EIATTR_SW_WAR
	.align		4
.L_41:
        /*0070*/ 	.byte	0x04, 0x36
        /*0072*/ 	.short	(.L_43 - .L_42)
.L_42:
        /*0074*/ 	.word	0x00000008
.L_43:


//--------------------- .nv.callgraph             --------------------------
	.section	.nv.callgraph,"",@"SHT_CUDA_CALLGRAPH"
	.align	4
	.sectionentsize	8
	.align		4
        /*0000*/ 	.word	0x00000000
	.align		4
        /*0004*/ 	.word	0xffffffff
	.align		4
        /*0008*/ 	.word	0x00000000
	.align		4
        /*000c*/ 	.word	0xfffffffe
	.align		4
        /*0010*/ 	.word	0x00000000
	.align		4
        /*0014*/ 	.word	0xfffffffd
	.align		4
        /*0018*/ 	.word	0x00000000
	.align		4
        /*001c*/ 	.word	0xfffffffc


//--------------------- .nv.constant4             --------------------------
	.section	.nv.constant4,"a",@progbits
	.align	8
	.align		8
.nv.constant4:
        /*0000*/ 	.dword	blk_vals
	.align		8
        /*0008*/ 	.dword	blk_idxs


//--------------------- .text._Z20max_idx_kernel_finalPiPf --------------------------
	.section	.text._Z20max_idx_kernel_finalPiPf,"ax",@progbits
	.align	128
        .global         _Z20max_idx_kernel_finalPiPf
        .type           _Z20max_idx_kernel_finalPiPf,@function
        .size           _Z20max_idx_kernel_finalPiPf,(.L_x_57 - _Z20max_idx_kernel_finalPiPf)
        .other          _Z20max_idx_kernel_finalPiPf,@"STO_CUDA_ENTRY STV_DEFAULT"
_Z20max_idx_kernel_finalPiPf:
.text._Z20max_idx_kernel_finalPiPf:
[----:B------:R-:W-:Y:S01]  /*0000*/  LDC R1, c[0x0][0x37c] ;  /* 0x0000df00ff017b82 */ /* 0x000fe20000000800 */
[----:B------:R-:W0:Y:S01]  /*0010*/  S2R R0, SR_TID.X ;  /* 0x0000000000007919 */ /* 0x000e220000002100 */
[----:B------:R-:W1:Y:S01]  /*0020*/  LDCU.64 UR8, c[0x0][0x358] ;  /* 0x00006b00ff0877ac */ /* 0x000e620008000a00 */
[----:B------:R-:W-:Y:S01]  /*0030*/  BSSY.RECONVERGENT B2, `(.L_x_0) ;  /* 0x000012f000027945 */ /* 0x000fe20003800200 */
[----:B------:R-:W-:Y:S01]  /*0040*/  IMAD.MOV.U32 R3, RZ, RZ, -0x1 ;  /* 0xffffffffff037424 */ /* 0x000fe200078e00ff */
[----:B------:R-:W2:Y:S01]  /*0050*/  S2R R2, SR_CTAID.Y ;  /* 0x0000000000027919 */ /* 0x000ea20000002600 */
[----:B------:R-:W3:Y:S01]  /*0060*/  LDCU.64 UR4, c[0x4][URZ] ;  /* 0x01000000ff0477ac */ /* 0x000ee20008000a00 */
[----:B------:R-:W-:Y:S01]  /*0070*/  IMAD.MOV.U32 R4, RZ, RZ, -0x40800000 ;  /* 0xbf800000ff047424 */ /* 0x000fe200078e00ff */
[----:B0-----:R-:W-:-:S13]  /*0080*/  ISETP.GT.U32.AND P0, PT, R0, 0x9f, PT ;  /* 0x0000009f0000780c */ /* 0x001fda0003f04070 */
[----:B-123--:R-:W-:Y:S05]  /*0090*/  @P0 BRA `(.L_x_1) ;  /* 0x0000001000a00947 */ /* 0x00efea0003800000 */
[----:B------:R-:W0:Y:S01]  /*00a0*/  LDC R5, c[0x0][0x360] ;  /* 0x0000d800ff057b82 */ /* 0x000e220000000800 */
[----:B------:R-:W-:Y:S01]  /*00b0*/  HFMA2 R6, -RZ, RZ, 0, 0 ;  /* 0x00000000ff067431 */ /* 0x000fe200000001ff */
[----:B------:R-:W-:Y:S01]  /*00c0*/  BSSY.RECONVERGENT B1, `(.L_x_2) ;  /* 0x0000113000017945 */ /* 0x000fe20003800200 */
[----:B0-----:R-:W0:Y:S01]  /*00d0*/  I2F.U32.RP R9, R5 ;  /* 0x0000000500097306 */ /* 0x001e220000209000 */
[----:B------:R-:W-:Y:S01]  /*00e0*/  IMAD.IADD R8, R0, 0x1, R5 ;  /* 0x0000000100087824 */ /* 0x000fe200078e0205 */
[----:B------:R-:W-:-:S04]  /*00f0*/  ISETP.NE.U32.AND P2, PT, R5, RZ, PT ;  /* 0x000000ff0500720c */ /* 0x000fc80003f45070 */
[C---:B------:R-:W-:Y:S02]  /*0100*/  ISETP.GE.U32.AND P0, PT, R8.reuse, 0xa0, PT ;  /* 0x000000a00800780c */ /* 0x040fe40003f06070 */
[----:B------:R-:W-:Y:S01]  /*0110*/  VIMNMX.U32 R3, PT, PT, R8, 0xa0, !PT ;  /* 0x000000a008037848 */ /* 0x000fe20007fe0000 */
[----:B0-----:R-:W0:Y:S02]  /*0120*/  MUFU.RCP R9, R9 ;  /* 0x0000000900097308 */ /* 0x001e240000001000 */
[----:B0-----:R-:W-:-:S06]  /*0130*/  IADD3 R7, PT, PT, R9, 0xffffffe, RZ ;  /* 0x0ffffffe09077810 */ /* 0x001fcc0007ffe0ff */
[----:B------:R-:W0:Y:S02]  /*0140*/  F2I.FTZ.U32.TRUNC.NTZ R7, R7 ;  /* 0x0000000700077305 */ /* 0x000e24000021f000 */
[----:B0-----:R-:W-:-:S04]  /*0150*/  IMAD.MOV R4, RZ, RZ, -R7 ;  /* 0x000000ffff047224 */ /* 0x001fc800078e0a07 */
[----:B------:R-:W-:Y:S01]  /*0160*/  IMAD R11, R4, R5, RZ ;  /* 0x00000005040b7224 */ /* 0x000fe200078e02ff */
[----:B------:R-:W-:-:S03]  /*0170*/  SEL R4, RZ, 0x1, P0 ;  /* 0x00000001ff047807 */ /* 0x000fc60000000000 */
[----:B------:R-:W-:Y:S01]  /*0180*/  IMAD.HI.U32 R9, R7, R11, R6 ;  /* 0x0000000b07097227 */ /* 0x000fe200078e0006 */
[----:B------:R-:W-:Y:S02]  /*0190*/  IADD3 R6, PT, PT, R3, -R8, -R4 ;  /* 0x8000000803067210 */ /* 0x000fe40007ffe804 */
[----:B------:R-:W-:-:S03]  /*01a0*/  MOV R11, R0 ;  /* 0x00000000000b7202 */ /* 0x000fc60000000f00 */
[----:B------:R-:W-:-:S04]  /*01b0*/  IMAD.HI.U32 R9, R9, R6, RZ ;  /* 0x0000000609097227 */ /* 0x000fc800078e00ff */
[----:B------:R-:W-:-:S04]  /*01c0*/  IMAD.MOV R3, RZ, RZ, -R9 ;  /* 0x000000ffff037224 */ /* 0x000fc800078e0a09 */
[----:B------:R-:W-:Y:S02]  /*01d0*/  IMAD R6, R5, R3, R6 ;  /* 0x0000000305067224 */ /* 0x000fe400078e0206 */
[----:B------:R-:W-:-:S03]  /*01e0*/  IMAD.MOV.U32 R3, RZ, RZ, -0x1 ;  /* 0xffffffffff037424 */ /* 0x000fc600078e00ff */
[----:B------:R-:W-:-:S13]  /*01f0*/  ISETP.GE.U32.AND P0, PT, R6, R5, PT ;  /* 0x000000050600720c */ /* 0x000fda0003f06070 */
[----:B------:R-:W-:Y:S01]  /*0200*/  @P0 IMAD.IADD R6, R6, 0x1, -R5 ;  /* 0x0000000106060824 */ /* 0x000fe200078e0a05 */
[----:B------:R-:W-:-:S04]  /*0210*/  @P0 IADD3 R9, PT, PT, R9, 0x1, RZ ;  /* 0x0000000109090810 */ /* 0x000fc80007ffe0ff */
[----:B------:R-:W-:-:S13]  /*0220*/  ISETP.GE.U32.AND P1, PT, R6, R5, PT ;  /* 0x000000050600720c */ /* 0x000fda0003f26070 */
[----:B------:R-:W-:Y:S01]  /*0230*/  @P1 VIADD R9, R9, 0x1 ;  /* 0x0000000109091836 */ /* 0x000fe20000000000 */
[----:B------:R-:W-:-:S05]  /*0240*/  @!P2 LOP3.LUT R9, RZ, R5, RZ, 0x33, !PT ;  /* 0x00000005ff09a212 */ /* 0x000fca00078e33ff */
[----:B------:R-:W-:-:S05]  /*0250*/  IMAD.IADD R4, R4, 0x1, R9 ;  /* 0x0000000104047824 */ /* 0x000fca00078e0209 */
[C---:B------:R-:W-:Y:S02]  /*0260*/  ISETP.GE.U32.AND P0, PT, R4.reuse, 0x3, PT ;  /* 0x000000030400780c */ /* 0x040fe40003f06070 */
[----:B------:R-:W-:Y:S01]  /*0270*/  IADD3 R6, PT, PT, R4, 0x1, RZ ;  /* 0x0000000104067810 */ /* 0x000fe20007ffe0ff */
[----:B------:R-:W-:-:S03]  /*0280*/  IMAD.MOV.U32 R4, RZ, RZ, -0x40800000 ;  /* 0xbf800000ff047424 */ /* 0x000fc600078e00ff */
[----:B------:R-:W-:-:S07]  /*0290*/  LOP3.LUT R7, R6, 0x3, RZ, 0xc0, !PT ;  /* 0x0000000306077812 */ /* 0x000fce00078ec0ff */
[----:B------:R-:W-:Y:S05]  /*02a0*/  @!P0 BRA `(.L_x_3) ;  /* 0x0000000c00d08947 */ /* 0x000fea0003800000 */
[----:B------:R-:W-:Y:S01]  /*02b0*/  LOP3.LUT R6, R6, 0xfffffffc, RZ, 0xc0, !PT ;  /* 0xfffffffc06067812 */ /* 0x000fe200078ec0ff */
[----:B------:R-:W0:Y:S01]  /*02c0*/  LDC.64 R14, c[0x4][RZ] ;  /* 0x01000000ff0e7b82 */ /* 0x000e220000000a00 */
[----:B------:R-:W-:Y:S01]  /*02d0*/  BSSY.RELIABLE B0, `(.L_x_4) ;  /* 0x00000d1000007945 */ /* 0x000fe20003800100 */
[CC--:B------:R-:W-:Y:S01]  /*02e0*/  LEA R10, R5.reuse, R0.reuse, 0x1 ;  /* 0x00000000050a7211 */ /* 0x0c0fe200078e08ff */
[----:B------:R-:W-:Y:S01]  /*02f0*/  IMAD.MOV.U32 R4, RZ, RZ, -0x40800000 ;  /* 0xbf800000ff047424 */ /* 0x000fe200078e00ff */
[----:B------:R-:W-:Y:S01]  /*0300*/  MOV R11, R0 ;  /* 0x00000000000b7202 */ /* 0x000fe20000000f00 */
[----:B------:R-:W-:Y:S02]  /*0310*/  IMAD.MOV R9, RZ, RZ, -R6 ;  /* 0x000000ffff097224 */ /* 0x000fe400078e0a06 */
[----:B------:R-:W-:Y:S01]  /*0320*/  IMAD.MOV.U32 R6, RZ, RZ, R8 ;  /* 0x000000ffff067224 */ /* 0x000fe200078e0008 */
[----:B------:R-:W1:Y:S01]  /*0330*/  LDC.64 R12, c[0x4][0x8] ;  /* 0x01000200ff0c7b82 */ /* 0x000e620000000a00 */
[----:B------:R-:W-:Y:S01]  /*0340*/  IMAD R8, R5, 0x3, R0 ;  /* 0x0000000305087824 */ /* 0x000fe200078e0200 */
[----:B------:R-:W-:Y:S01]  /*0350*/  ISETP.GE.AND P0, PT, R9, RZ, PT ;  /* 0x000000ff0900720c */ /* 0x000fe20003f06270 */
[----:B------:R-:W-:-:S02]  /*0360*/  IMAD.MOV.U32 R3, RZ, RZ, -0x1 ;  /* 0xffffffffff037424 */ /* 0x000fc400078e00ff */
[----:B0-----:R-:W-:-:S04]  /*0370*/  IMAD.WIDE.U32 R14, R2, 0x280, R14 ;  /* 0x00000280020e7825 */ /* 0x001fc800078e000e */
[----:B-1----:R-:W-:-:S06]  /*0380*/  IMAD.WIDE.U32 R12, R2, 0x280, R12 ;  /* 0x00000280020c7825 */ /* 0x002fcc00078e000c */
[----:B------:R-:W-:Y:S05]  /*0390*/  @P0 BRA `(.L_x_5) ;  /* 0x0000000c00100947 */ /* 0x000fea0003800000 */
[----:B------:R-:W-:Y:S01]  /*03a0*/  IMAD.MOV R16, RZ, RZ, -R9 ;  /* 0x000000ffff107224 */ /* 0x000fe200078e0a09 */
[----:B------:R-:W-:Y:S01]  /*03b0*/  BSSY.RECONVERGENT B3, `(.L_x_6) ;  /* 0x000007c000037945 */ /* 0x000fe20003800200 */
[----:B------:R-:W-:-:S03]  /*03c0*/  PLOP3.LUT P0, PT, PT, PT, PT, 0x80, 0x8 ;  /* 0x000000000008781c */ /* 0x000fc60003f0f070 */
[----:B------:R-:W-:-:S13]  /*03d0*/  ISETP.GT.AND P1, PT, R16, 0xc, PT ;  /* 0x0000000c1000780c */ /* 0x000fda0003f24270 */
[----:B------:R-:W-:Y:S05]  /*03e0*/  @!P1 BRA `(.L_x_7) ;  /* 0x0000000400e09947 */ /* 0x000fea0003800000 */
[----:B------:R-:W-:-:S13]  /*03f0*/  PLOP3.LUT P0, PT, PT, PT, PT, 0x8, 0x80 ;  /* 0x000000000080781c */ /* 0x000fda0003f0e170 */
.L_x_8:
[----:B------:R-:W-:-:S06]  /*0400*/  IMAD.WIDE.U32 R18, R11, 0x4, R14 ;  /* 0x000000040b127825 */ /* 0x000fcc00078e000e */
[----:B------:R-:W2:Y:S01]  /*0410*/  LDG.E.STRONG.SYS R19, desc[UR8][R18.64] ;  /* 0x0000000812137981 */ /* 0x000ea2000c1f5900 */
[----:B------:R-:W-:Y:S01]  /*0420*/  IMAD.WIDE.U32 R24, R6, 0x4, R14 ;  /* 0x0000000406187825 */ /* 0x000fe200078e000e */
[----:B--2---:R-:W-:-:S13]  /*0430*/  FSETP.GT.AND P1, PT, R19, R4, PT ;  /* 0x000000041300720b */ /* 0x004fda0003f24000 */
[----:B------:R-:W-:-:S05]  /*0440*/  @P1 IMAD.WIDE.U32 R16, R11, 0x4, R12 ;  /* 0x000000040b101825 */ /* 0x000fca00078e000c */
[----:B-----5:R0:W2:Y:S04]  /*0450*/  @P1 LDG.E.STRONG.SYS R3, desc[UR8][R16.64] ;  /* 0x0000000810031981 */ /* 0x0200a8000c1f5900 */
[----:B------:R-:W3:Y:S01]  /*0460*/  LDG.E.STRONG.SYS R25, desc[UR8][R24.64] ;  /* 0x0000000818197981 */ /* 0x000ee2000c1f5900 */
[----:B------:R-:W-:Y:S02]  /*0470*/  @P1 IMAD.MOV.U32 R4, RZ, RZ, R19 ;  /* 0x000000ffff041224 */ /* 0x000fe400078e0013 */
[----:B------:R-:W-:-:S03]  /*0480*/  IMAD.WIDE.U32 R20, R10, 0x4, R14 ;  /* 0x000000040a147825 */ /* 0x000fc600078e000e */
[----:B---3--:R-:W-:-:S13]  /*0490*/  FSETP.GT.AND P1, PT, R25, R4, PT ;  /* 0x000000041900720b */ /* 0x008fda0003f24000 */
[----:B------:R-:W-:-:S05]  /*04a0*/  @P1 IMAD.WIDE.U32 R22, R6, 0x4, R12 ;  /* 0x0000000406161825 */ /* 0x000fca00078e000c */
[----:B--2---:R1:W2:Y:S04]  /*04b0*/  @P1 LDG.E.STRONG.SYS R3, desc[UR8][R22.64] ;  /* 0x0000000816031981 */ /* 0x0042a8000c1f5900 */
[----:B------:R-:W3:Y:S01]  /*04c0*/  LDG.E.STRONG.SYS R21, desc[UR8][R20.64] ;  /* 0x0000000814157981 */ /* 0x000ee2000c1f5900 */
[----:B------:R-:W-:Y:S01]  /*04d0*/  @P1 MOV R4, R25 ;  /* 0x0000001900041202 */ /* 0x000fe20000000f00 */
[----:B0-----:R-:W-:-:S03]  /*04e0*/  IMAD.WIDE.U32 R16, R8, 0x4, R14 ;  /* 0x0000000408107825 */ /* 0x001fc600078e000e */
[----:B---3--:R-:W-:-:S13]  /*04f0*/  FSETP.GT.AND P1, PT, R21, R4, PT ;  /* 0x000000041500720b */ /* 0x008fda0003f24000 */
[----:B------:R-:W-:-:S05]  /*0500*/  @P1 IMAD.WIDE.U32 R18, R10, 0x4, R12 ;  /* 0x000000040a121825 */ /* 0x000fca00078e000c */
[----:B--2---:R0:W2:Y:S04]  /*0510*/  @P1 LDG.E.STRONG.SYS R3, desc[UR8][R18.64] ;  /* 0x0000000812031981 */ /* 0x0040a8000c1f5900 */
[----:B------:R-:W3:Y:S01]  /*0520*/  LDG.E.STRONG.SYS R17, desc[UR8][R16.64] ;  /* 0x0000000810117981 */ /* 0x000ee2000c1f5900 */
[----:B------:R-:W-:Y:S01]  /*0530*/  @P1 IMAD.MOV.U32 R4, RZ, RZ, R21 ;  /* 0x000000ffff041224 */ /* 0x000fe200078e0015 */
[----:B------:R-:W-:-:S04]  /*0540*/  IADD3 R24, PT, PT, R5, R11, R5 ;  /* 0x0000000b05187210 */ /* 0x000fc80007ffe005 */
[----:B------:R-:W-:-:S05]  /*0550*/  IADD3 R11, PT, PT, R5, R24, R5 ;  /* 0x00000018050b7210 */ /* 0x000fca0007ffe005 */
[----:B-1----:R-:W-:Y:S01]  /*0560*/  IMAD.WIDE.U32 R22, R11, 0x4, R14 ;  /* 0x000000040b167825 */ /* 0x002fe200078e000e */
[----:B---3--:R-:W-:-:S13]  /*0570*/  FSETP.GT.AND P1, PT, R17, R4, PT ;  /* 0x000000041100720b */ /* 0x008fda0003f24000 */
[----:B------:R-:W-:-:S05]  /*0580*/  @P1 IMAD.WIDE.U32 R20, R8, 0x4, R12 ;  /* 0x0000000408141825 */ /* 0x000fca00078e000c */
[----:B--2---:R1:W2:Y:S04]  /*0590*/  @P1 LDG.E.STRONG.SYS R3, desc[UR8][R20.64] ;  /* 0x0000000814031981 */ /* 0x0042a8000c1f5900 */
[----:B------:R-:W3:Y:S01]  /*05a0*/  LDG.E.STRONG.SYS R23, desc[UR8][R22.64] ;  /* 0x0000000816177981 */ /* 0x000ee2000c1f5900 */
[----:B------:R-:W-:Y:S01]  /*05b0*/  @P1 IMAD.MOV.U32 R4, RZ, RZ, R17 ;  /* 0x000000ffff041224 */ /* 0x000fe200078e0011 */
[----:B------:R-:W-:-:S05]  /*05c0*/  LEA R25, R5, R6, 0x2 ;  /* 0x0000000605197211 */ /* 0x000fca00078e10ff */
[----:B0-----:R-:W-:Y:S01]  /*05d0*/  IMAD.WIDE.U32 R18, R25, 0x4, R14 ;  /* 0x0000000419127825 */ /* 0x001fe200078e000e */
[----:B---3--:R-:W-:-:S13]  /*05e0*/  FSETP.GT.AND P1, PT, R23, R4, PT ;  /* 0x000000041700720b */ /* 0x008fda0003f24000 */
[----:B------:R-:W-:-:S05]  /*05f0*/  @P1 IMAD.WIDE.U32 R16, R11, 0x4, R12 ;  /* 0x000000040b101825 */ /* 0x000fca00078e000c */
[----:B--2---:R0:W2:Y:S04]  /*0600*/  @P1 LDG.E.STRONG.SYS R3, desc[UR8][R16.64] ;  /* 0x0000000810031981 */ /* 0x0040a8000c1f5900 */
[----:B------:R-:W3:Y:S01]  /*0610*/  LDG.E.STRONG.SYS R19, desc[UR8][R18.64] ;  /* 0x0000000812137981 */ /* 0x000ee2000c1f5900 */
[----:B------:R-:W-:Y:S02]  /*0620*/  @P1 IMAD.MOV.U32 R4, RZ, RZ, R23 ;  /* 0x000000ffff041224 */ /* 0x000fe400078e0017 */
[----:B------:R-:W-:-:S04]  /*0630*/  IMAD R27, R5, 0x4, R10 ;  /* 0x00000004051b7824 */ /* 0x000fc800078e020a */
[----:B------:R-:W-:Y:S01]  /*0640*/  IMAD.WIDE.U32 R22, R27, 0x4, R14 ;  /* 0x000000041b167825 */ /* 0x000fe200078e000e */
[----:B---3--:R-:W-:-:S13]  /*0650*/  FSETP.GT.AND P1, PT, R19, R4, PT ;  /* 0x000000041300720b */ /* 0x008fda0003f24000 */
[----:B-1----:R-:W-:-:S05]  /*0660*/  @P1 IMAD.WIDE.U32 R20, R25, 0x4, R12 ;  /* 0x0000000419141825 */ /* 0x002fca00078e000c */
[----:B--2---:R1:W2:Y:S04]  /*0670*/  @P1 LDG.E.STRONG.SYS R3, desc[UR8][R20.64] ;  /* 0x0000000814031981 */ /* 0x0042a8000c1f5900 */
[----:B------:R-:W3:Y:S01]  /*0680*/  LDG.E.STRONG.SYS R23, desc[UR8][R22.64] ;  /* 0x0000000816177981 */ /* 0x000ee2000c1f5900 */
[----:B------:R-:W-:Y:S01]  /*0690*/  @P1 MOV R4, R19 ;  /* 0x0000001300041202 */ /* 0x000fe20000000f00 */
[----:B------:R-:W-:-:S04]  /*06a0*/  IMAD R29, R5, 0x4, R8 ;  /* 0x00000004051d7824 */ /* 0x000fc800078e0208 */
[----:B------:R-:W-:Y:S01]  /*06b0*/  IMAD.WIDE.U32 R18, R29, 0x4, R14 ;  /* 0x000000041d127825 */ /* 0x000fe200078e000e */
[----:B---3--:R-:W-:-:S13]  /*06c0*/  FSETP.GT.AND P1, PT, R23, R4, PT ;  /* 0x000000041700720b */ /* 0x008fda0003f24000 */
[----:B0-----:R-:W-:-:S05]  /*06d0*/  @P1 IMAD.WIDE.U32 R16, R27, 0x4, R12 ;  /* 0x000000041b101825 */ /* 0x001fca00078e000c */
        /* <DEDUP_REMOVED lines=18> */
[----:B------:R-:W-:-:S05]  /*0800*/  LEA R27, R5, R27, 0x2 ;  /* 0x0000001b051b7211 */ /* 0x000fca00078e10ff */
[----:B------:R-:W-:Y:S01]  /*0810*/  IMAD.WIDE.U32 R20, R27, 0x4, R14 ;  /* 0x000000041b147825 */ /* 0x000fe200078e000e */
[----:B---3--:R-:W-:-:S13]  /*0820*/  FSETP.GT.AND P1, PT, R19, R4, PT ;  /* 0x000000041300720b */ /* 0x008fda0003f24000 */
[----:B-1----:R-:W-:-:S05]  /*0830*/  @P1 IMAD.WIDE.U32 R10, R25, 0x4, R12 ;  /* 0x00000004190a1825 */ /* 0x002fca00078e000c */
[----:B--2---:R1:W2:Y:S04]  /*0840*/  @P1 LDG.E.STRONG.SYS R3, desc[UR8][R10.64] ;  /* 0x000000080a031981 */ /* 0x0042a8000c1f5900 */
[----:B------:R-:W3:Y:S01]  /*0850*/  LDG.E.STRONG.SYS R21, desc[UR8][R20.64] ;  /* 0x0000000814157981 */ /* 0x000ee2000c1f5900 */
[----:B------:R-:W-:Y:S02]  /*0860*/  @P1 IMAD.MOV.U32 R4, RZ, RZ, R19 ;  /* 0x000000ffff041224 */ /* 0x000fe400078e0013 */
[----:B------:R-:W-:-:S04]  /*0870*/  IMAD R29, R5, 0x4, R29 ;  /* 0x00000004051d7824 */ /* 0x000fc800078e021d */
[----:B------:R-:W-:Y:S01]  /*0880*/  IMAD.WIDE.U32 R18, R29, 0x4, R14 ;  /* 0x000000041d127825 */ /* 0x000fe200078e000e */
[----:B---3--:R-:W-:-:S13]  /*0890*/  FSETP.GT.AND P1, PT, R21, R4, PT ;  /* 0x000000041500720b */ /* 0x008fda0003f24000 */
[----:B0-----:R-:W-:-:S05]  /*08a0*/  @P1 IMAD.WIDE.U32 R16, R27, 0x4, R12 ;  /* 0x000000041b101825 */ /* 0x001fca00078e000c */
[----:B--2---:R0:W2:Y:S04]  /*08b0*/  @P1 LDG.E.STRONG.SYS R3, desc[UR8][R16.64] ;  /* 0x0000000810031981 */ /* 0x0040a8000c1f5900 */
[----:B------:R-:W3:Y:S01]  /*08c0*/  LDG.E.STRONG.SYS R19, desc[UR8][R18.64] ;  /* 0x0000000812137981 */ /* 0x000ee2000c1f5900 */
[----:B------:R-:W-:Y:S02]  /*08d0*/  @P1 MOV R4, R21 ;  /* 0x0000001500041202 */ /* 0x000fe40000000f00 */
[----:B------:R-:W-:-:S04]  /*08e0*/  IADD3 R6, PT, PT, R5, R23, R5 ;  /* 0x0000001705067210 */ /* 0x000fc80007ffe005 */
[----:B------:R-:W-:-:S05]  /*08f0*/  IADD3 R23, PT, PT, R5, R6, R5 ;  /* 0x0000000605177210 */ /* 0x000fca0007ffe005 */
        /* <DEDUP_REMOVED lines=12> */
[----:B------:R-:W-:Y:S01]  /*09c0*/  @P1 MOV R4, R21 ;  /* 0x0000001500041202 */ /* 0x000fe20000000f00 */
[----:B------:R-:W-:-:S04]  /*09d0*/  IMAD R27, R5, 0x4, R27 ;  /* 0x00000004051b7824 */ /* 0x000fc800078e021b */
[----:B------:R-:W-:Y:S01]  /*09e0*/  IMAD.WIDE.U32 R20, R27, 0x4, R14 ;  /* 0x000000041b147825 */ /* 0x000fe200078e000e */
[----:B---3--:R-:W-:-:S13]  /*09f0*/  FSETP.GT.AND P1, PT, R19, R4, PT ;  /* 0x000000041300720b */ /* 0x008fda0003f24000 */
[----:B-1----:R-:W-:-:S05]  /*0a00*/  @P1 IMAD.WIDE.U32 R10, R25, 0x4, R12 ;  /* 0x00000004190a1825 */ /* 0x002fca00078e000c */
[----:B--2---:R1:W2:Y:S04]  /*0a10*/  @P1 LDG.E.STRONG.SYS R3, desc[UR8][R10.64] ;  /* 0x000000080a031981 */ /* 0x0042a8000c1f5900 */
[----:B------:R-:W3:Y:S01]  /*0a20*/  LDG.E.STRONG.SYS R21, desc[UR8][R20.64] ;  /* 0x0000000814157981 */ /* 0x000ee2000c1f5900 */
[----:B------:R-:W-:Y:S01]  /*0a30*/  @P1 IMAD.MOV.U32 R4, RZ, RZ, R19 ;  /* 0x000000ffff041224 */ /* 0x000fe200078e0013 */
[----:B------:R-:W-:-:S05]  /*0a40*/  LEA R8, R5, R29, 0x2 ;  /* 0x0000001d05087211 */ /* 0x000fca00078e10ff */
[----:B------:R-:W-:Y:S01]  /*0a50*/  IMAD.WIDE.U32 R18, R8, 0x4, R14 ;  /* 0x0000000408127825 */ /* 0x000fe200078e000e */
[----:B---3--:R-:W-:-:S13]  /*0a60*/  FSETP.GT.AND P1, PT, R21, R4, PT ;  /* 0x000000041500720b */ /* 0x008fda0003f24000 */
[----:B0-----:R-:W-:-:S05]  /*0a70*/  @P1 IMAD.WIDE.U32 R16, R27, 0x4, R12 ;  /* 0x000000041b101825 */ /* 0x001fca00078e000c */
[----:B--2---:R0:W2:Y:S04]  /*0a80*/  @P1 LDG.E.STRONG.SYS R3, desc[UR8][R16.64] ;  /* 0x0000000810031981 */ /* 0x0040a8000c1f5900 */
[----:B------:R-:W3:Y:S01]  /*0a90*/  LDG.E.STRONG.SYS R19, desc[UR8][R18.64] ;  /* 0x0000000812137981 */ /* 0x000ee2000c1f5900 */
[----:B------:R-:W-:Y:S02]  /*0aa0*/  @P1 IMAD.MOV.U32 R4, RZ, RZ, R21 ;  /* 0x000000ffff041224 */ /* 0x000fe400078e0015 */
[----:B------:R-:W-:-:S03]  /*0ab0*/  VIADD R9, R9, 0x10 ;  /* 0x0000001009097836 */ /* 0x000fc60000000000 */
[----:B---3--:R-:W-:-:S13]  /*0ac0*/  FSETP.GT.AND P1, PT, R19, R4, PT ;  /* 0x000000041300720b */ /* 0x008fda0003f24000 */
[----:B------:R-:W-:-:S05]  /*0ad0*/  @P1 IMAD.WIDE.U32 R28, R8, 0x4, R12 ;  /* 0x00000004081c1825 */ /* 0x000fca00078e000c */
[----:B--2---:R0:W5:Y:S01]  /*0ae0*/  @P1 LDG.E.STRONG.SYS R3, desc[UR8][R28.64] ;  /* 0x000000081c031981 */ /* 0x004162000c1f5900 */
[----:B------:R-:W-:Y:S01]  /*0af0*/  ISETP.GE.AND P2, PT, R9, -0xc, PT ;  /* 0xfffffff40900780c */ /* 0x000fe20003f46270 */
[C---:B-1----:R-:W-:Y:S01]  /*0b00*/  IMAD R10, R5.reuse, 0x4, R27 ;  /* 0x00000004050a7824 */ /* 0x042fe200078e021b */
[C-C-:B------:R-:W-:Y:S02]  /*0b10*/  IADD3 R6, PT, PT, R5.reuse, R23, R5.reuse ;  /* 0x0000001705067210 */ /* 0x140fe40007ffe005 */
[----:B------:R-:W-:Y:S02]  /*0b20*/  @P1 MOV R4, R19 ;  /* 0x0000001300041202 */ /* 0x000fe40000000f00 */
[C---:B------:R-:W-:Y:S01]  /*0b30*/  IADD3 R11, PT, PT, R5.reuse, R6, R5 ;  /* 0x00000006050b7210 */ /* 0x040fe20007ffe005 */
[C---:B------:R-:W-:Y:S01]  /*0b40*/  IMAD R6, R5.reuse, 0x4, R25 ;  /* 0x0000000405067824 */ /* 0x040fe200078e0219 */
[----:B------:R-:W-:-:S05]  /*0b50*/  LEA R8, R5, R8, 0x2 ;  /* 0x0000000805087211 */ /* 0x000fca00078e10ff */
[----:B0-----:R-:W-:Y:S05]  /*0b60*/  @!P2 BRA `(.L_x_8) ;  /* 0xfffffff80024a947 */ /* 0x001fea000383ffff */
.L_x_7:
[----:B------:R-:W-:Y:S05]  /*0b70*/  BSYNC.RECONVERGENT B3 ;  /* 0x0000000000037941 */ /* 0x000fea0003800200 */
.L_x_6:
[----:B------:R-:W-:Y:S01]  /*0b80*/  IMAD.MOV R16, RZ, RZ, -R9 ;  /* 0x000000ffff107224 */ /* 0x000fe200078e0a09 */
[----:B------:R-:W-:Y:S04]  /*0b90*/  BSSY.RECONVERGENT B3, `(.L_x_9) ;  /* 0x0000041000037945 */ /* 0x000fe80003800200 */
[----:B------:R-:W-:-:S13]  /*0ba0*/  ISETP.GT.AND P1, PT, R16, 0x4, PT ;  /* 0x000000041000780c */ /* 0x000fda0003f24270 */
[----:B------:R-:W-:Y:S05]  /*0bb0*/  @!P1 BRA `(.L_x_10) ;  /* 0x0000000000f89947 */ /* 0x000fea0003800000 */
        /* <DEDUP_REMOVED lines=19> */
[----:B------:R-:W-:Y:S02]  /*0cf0*/  @P0 IMAD.MOV.U32 R4, RZ, RZ, R23 ;  /* 0x000000ffff040224 */ /* 0x000fe400078e0017 */
[----:B------:R-:W-:-:S05]  /*0d00*/  IMAD.IADD R18, R11, 0x1, R5 ;  /* 0x000000010b127824 */ /* 0x000fca00078e0205 */
[----:B------:R-:W-:-:S04]  /*0d10*/  IADD3 R18, PT, PT, R5, R18, R5 ;  /* 0x0000001205127210 */ /* 0x000fc80007ffe005 */
[----:B------:R-:W-:-:S05]  /*0d20*/  IADD3 R11, PT, PT, R5, R18, RZ ;  /* 0x00000012050b7210 */ /* 0x000fca0007ffe0ff */
[----:B-1----:R-:W-:Y:S01]  /*0d30*/  IMAD.WIDE.U32 R20, R11, 0x4, R14 ;  /* 0x000000040b147825 */ /* 0x002fe200078e000e */
[----:B---3--:R-:W-:-:S13]  /*0d40*/  FSETP.GT.AND P0, PT, R17, R4, PT ;  /* 0x000000041100720b */ /* 0x008fda0003f04000 */
[----:B------:R-:W-:-:S05]  /*0d50*/  @P0 IMAD.WIDE.U32 R18, R8, 0x4, R12 ;  /* 0x0000000408120825 */ /* 0x000fca00078e000c */
[----:B--2---:R1:W2:Y:S04]  /*0d60*/  @P0 LDG.E.STRONG.SYS R3, desc[UR8][R18.64] ;  /* 0x0000000812030981 */ /* 0x0042a8000c1f5900 */
[----:B------:R-:W3:Y:S01]  /*0d70*/  LDG.E.STRONG.SYS R21, desc[UR8][R20.64] ;  /* 0x0000000814157981 */ /* 0x000ee2000c1f5900 */
[----:B------:R-:W-:Y:S02]  /*0d80*/  @P0 IMAD.MOV.U32 R4, RZ, RZ, R17 ;  /* 0x000000ffff040224 */ /* 0x000fe400078e0011 */
[----:B0-----:R-:W-:-:S04]  /*0d90*/  IMAD R25, R5, 0x4, R6 ;  /* 0x0000000405197824 */ /* 0x001fc800078e0206 */
[----:B------:R-:W-:Y:S01]  /*0da0*/  IMAD.WIDE.U32 R22, R25, 0x4, R14 ;  /* 0x0000000419167825 */ /* 0x000fe200078e000e */
        /* <DEDUP_REMOVED lines=18> */
[----:B------:R-:W-:-:S04]  /*0ed0*/  @P0 MOV R4, R21 ;  /* 0x0000001500040202 */ /* 0x000fc80000000f00 */
[----:B---3--:R-:W-:-:S13]  /*0ee0*/  FSETP.GT.AND P1, PT, R23, R4, PT ;  /* 0x000000041700720b */ /* 0x008fda0003f24000 */
[----:B-1----:R-:W-:-:S05]  /*0ef0*/  @P1 IMAD.WIDE.U32 R18, R29, 0x4, R12 ;  /* 0x000000041d121825 */ /* 0x002fca00078e000c */
[----:B--2---:R0:W5:Y:S01]  /*0f00*/  @P1 LDG.E.STRONG.SYS R3, desc[UR8][R18.64] ;  /* 0x0000000812031981 */ /* 0x004162000c1f5900 */
[----:B------:R-:W-:Y:S01]  /*0f10*/  IADD3 R6, PT, PT, R5, R11, R5 ;  /* 0x0000000b05067210 */ /* 0x000fe20007ffe005 */
[----:B------:R-:W-:Y:S01]  /*0f20*/  VIADD R9, R9, 0x4 ;  /* 0x0000000409097836 */ /* 0x000fe20000000000 */
[----:B------:R-:W-:Y:S01]  /*0f30*/  PLOP3.LUT P0, PT, PT, PT, PT, 0x8, 0x80 ;  /* 0x000000000080781c */ /* 0x000fe20003f0e170 */
[C---:B------:R-:W-:Y:S01]  /*0f40*/  IMAD R10, R5.reuse, 0x4, R27 ;  /* 0x00000004050a7824 */ /* 0x040fe200078e021b */
[----:B------:R-:W-:Y:S01]  /*0f50*/  IADD3 R11, PT, PT, R5, R6, R5 ;  /* 0x00000006050b7210 */ /* 0x000fe20007ffe005 */
[----:B------:R-:W-:Y:S01]  /*0f60*/  VIADD R9, R9, 0x4 ;  /* 0x0000000409097836 */ /* 0x000fe20000000000 */
[----:B------:R-:W-:Y:S02]  /*0f70*/  @P1 MOV R4, R23 ;  /* 0x0000001700041202 */ /* 0x000fe40000000f00 */
[C---:B------:R-:W-:Y:S02]  /*0f80*/  LEA R6, R5.reuse, R25, 0x2 ;  /* 0x0000001905067211 */ /* 0x040fe400078e10ff */
[----:B0-----:R-:W-:-:S07]  /*0f90*/  LEA R8, R5, R29, 0x2 ;  /* 0x0000001d05087211 */ /* 0x001fce00078e10ff */
.L_x_10:
[----:B------:R-:W-:Y:S05]  /*0fa0*/  BSYNC.RECONVERGENT B3 ;  /* 0x0000000000037941 */ /* 0x000fea0003800200 */
.L_x_9:
[----:B------:R-:W-:-:S13]  /*0fb0*/  ISETP.NE.OR P0, PT, R9, RZ, P0 ;  /* 0x000000ff0900720c */ /* 0x000fda0000705670 */
[----:B------:R-:W-:Y:S05]  /*0fc0*/  @!P0 BREAK.RELIABLE B0 ;  /* 0x0000000000008942 */ /* 0x000fea0003800100 */
[----:B------:R-:W-:Y:S05]  /*0fd0*/  @!P0 BRA `(.L_x_3) ;  /* 0x0000000000848947 */ /* 0x000fea0003800000 */
.L_x_5:
[----:B------:R-:W-:Y:S05]  /*0fe0*/  BSYNC.RELIABLE B0 ;  /* 0x0000000000007941 */ /* 0x000fea0003800100 */
.L_x_4:
        /* <DEDUP_REMOVED lines=20> */
[----:B------:R-:W-:-:S04]  /*1130*/  IADD3 R9, PT, PT, R9, 0x4, RZ ;  /* 0x0000000409097810 */ /* 0x000fc80007ffe0ff */
[----:B---3--:R-:W-:-:S13]  /*1140*/  FSETP.GT.AND P0, PT, R17, R4, PT ;  /* 0x000000041100720b */ /* 0x008fda0003f04000 */
[----:B------:R-:W-:-:S05]  /*1150*/  @P0 IMAD.WIDE.U32 R24, R8, 0x4, R12 ;  /* 0x0000000408180825 */ /* 0x000fca00078e000c */
[----:B--2---:R1:W5:Y:S01]  /*1160*/  @P0 LDG.E.STRONG.SYS R3, desc[UR8][R24.64] ;  /* 0x0000000818030981 */ /* 0x004362000c1f5900 */
[----:B------:R-:W-:Y:S01]  /*1170*/  ISETP.NE.AND P1, PT, R9, RZ, PT ;  /* 0x000000ff0900720c */ /* 0x000fe20003f25270 */
[----:B------:R-:W-:Y:S01]  /*1180*/  @P0 IMAD.MOV.U32 R4, RZ, RZ, R17 ;  /* 0x000000ffff040224 */ /* 0x000fe200078e0011 */
[C-C-:B------:R-:W-:Y:S01]  /*1190*/  IADD3 R20, PT, PT, R5.reuse, R11, R5.reuse ;  /* 0x0000000b05147210 */ /* 0x140fe20007ffe005 */
[C---:B------:R-:W-:Y:S01]  /*11a0*/  IMAD R10, R5.reuse, 0x4, R10 ;  /* 0x00000004050a7824 */ /* 0x040fe200078e020a */
[C---:B------:R-:W-:Y:S02]  /*11b0*/  LEA R6, R5.reuse, R6, 0x2 ;  /* 0x0000000605067211 */ /* 0x040fe400078e10ff */
[C---:B------:R-:W-:Y:S02]  /*11c0*/  IADD3 R11, PT, PT, R5.reuse, R20, R5 ;  /* 0x00000014050b7210 */ /* 0x040fe40007ffe005 */
[----:B------:R-:W-:-:S05]  /*11d0*/  LEA R8, R5, R8, 0x2 ;  /* 0x0000000805087211 */ /* 0x000fca00078e10ff */
[----:B-1----:R-:W-:Y:S05]  /*11e0*/  @P1 BRA `(.L_x_4) ;  /* 0xfffffffc00801947 */ /* 0x002fea000383ffff */
.L_x_3:
[----:B------:R-:W-:Y:S05]  /*11f0*/  BSYNC.RECONVERGENT B1 ;  /* 0x0000000000017941 */ /* 0x000fea0003800200 */
.L_x_2:
[----:B------:R-:W-:-:S13]  /*1200*/  ISETP.NE.AND P0, PT, R7, RZ, PT ;  /* 0x000000ff0700720c */ /* 0x000fda0003f05270 */
[----:B------:R-:W-:Y:S05]  /*1210*/  @!P0 BRA `(.L_x_1) ;  /* 0x0000000000408947 */ /* 0x000fea0003800000 */
[----:B------:R-:W-:-:S04]  /*1220*/  IMAD.WIDE.U32 R8, R11, 0x4, RZ ;  /* 0x000000040b087825 */ /* 0x000fc800078e00ff */
[----:B------:R-:W-:Y:S02]  /*1230*/  IMAD.MOV R12, RZ, RZ, -R7 ;  /* 0x000000ffff0c7224 */ /* 0x000fe400078e0a07 */
[----:B------:R-:W-:-:S07]  /*1240*/  IMAD.WIDE.U32 R8, R2, 0x280, R8 ;  /* 0x0000028002087825 */ /* 0x000fce00078e0008 */
.L_x_11:
[----:B------:R-:W-:-:S04]  /*1250*/  IADD3 R6, P0, PT, R8, UR4, RZ ;  /* 0x0000000408067c10 */ /* 0x000fc8000ff1e0ff */
[----:B------:R-:W-:-:S06]  /*1260*/  IADD3.X R7, PT, PT, R9, UR5, RZ, P0, !PT ;  /* 0x0000000509077c10 */ /* 0x000fcc00087fe4ff */
[----:B------:R-:W2:Y:S02]  /*1270*/  LDG.E.STRONG.SYS R7, desc[UR8][R6.64] ;  /* 0x0000000806077981 */ /* 0x000ea4000c1f5900 */
[----:B--2---:R-:W-:-:S13]  /*1280*/  FSETP.GT.AND P0, PT, R7, R4, PT ;  /* 0x000000040700720b */ /* 0x004fda0003f04000 */
[----:B------:R-:W0:Y:S02]  /*1290*/  @P0 LDC.64 R10, c[0x4][0x8] ;  /* 0x01000200ff0a0b82 */ /* 0x000e240000000a00 */
[----:B0-----:R-:W-:-:S04]  /*12a0*/  @P0 IADD3 R10, P1, PT, R8, R10, RZ ;  /* 0x0000000a080a0210 */ /* 0x001fc80007f3e0ff */
[----:B------:R-:W-:-:S05]  /*12b0*/  @P0 IADD3.X R11, PT, PT, R9, R11, RZ, P1, !PT ;  /* 0x0000000b090b0210 */ /* 0x000fca0000ffe4ff */
[----:B-----5:R0:W5:Y:S01]  /*12c0*/  @P0 LDG.E.STRONG.SYS R3, desc[UR8][R10.64] ;  /* 0x000000080a030981 */ /* 0x020162000c1f5900 */
[----:B------:R-:W-:Y:S01]  /*12d0*/  VIADD R12, R12, 0x1 ;  /* 0x000000010c0c7836 */ /* 0x000fe20000000000 */
[----:B------:R-:W-:Y:S01]  /*12e0*/  @P0 MOV R4, R7 ;  /* 0x0000000700040202 */ /* 0x000fe20000000f00 */
[----:B------:R-:W-:-:S03]  /*12f0*/  IMAD.WIDE.U32 R8, R5, 0x4, R8 ;  /* 0x0000000405087825 */ /* 0x000fc600078e0008 */
[----:B------:R-:W-:-:S13]  /*1300*/  ISETP.NE.AND P1, PT, R12, RZ, PT ;  /* 0x000000ff0c00720c */ /* 0x000fda0003f25270 */
[----:B0-----:R-:W-:Y:S05]  /*1310*/  @P1 BRA `(.L_x_11) ;  /* 0xfffffffc00cc1947 */ /* 0x001fea000383ffff */
.L_x_1:
[----:B------:R-:W-:Y:S05]  /*1320*/  BSYNC.RECONVERGENT B2 ;  /* 0x0000000000027941 */ /* 0x000fea0003800200 */
.L_x_0:
[----:B------:R-:W-:Y:S05]  /*1330*/  WARPSYNC.ALL ;  /* 0x0000000000007948 */ /* 0x000fea0003800000 */
[----:B------:R-:W0:Y:S01]  /*1340*/  S2UR UR6, SR_CgaCtaId ;  /* 0x00000000000679c3 */ /* 0x000e220000008800 */
[----:B------:R-:W-:Y:S01]  /*1350*/  UMOV UR4, 0x400 ;  /* 0x0000040000047882 */ /* 0x000fe20000000000 */
[C---:B------:R-:W-:Y:S01]  /*1360*/  ISETP.GT.U32.AND P5, PT, R0.reuse, 0x1ff, PT ;  /* 0x000001ff0000780c */ /* 0x040fe20003fa4070 */
[----:B------:R-:W-:Y:S01]  /*1370*/  UIADD3 UR5, UPT, UPT, UR4, 0x1000, URZ ;  /* 0x0000100004057890 */ /* 0x000fe2000fffe0ff */
[----:B------:R-:W-:Y:S01]  /*1380*/  BSSY.RECONVERGENT B0, `(.L_x_12) ;  /* 0x0000016000007945 */ /* 0x000fe20003800200 */
[----:B------:R-:W-:-:S02]  /*1390*/  ISETP.GT.U32.AND P6, PT, R0, 0xff, PT ;  /* 0x000000ff0000780c */ /* 0x000fc40003fc4070 */
[C---:B------:R-:W-:Y:S02]  /*13a0*/  ISETP.GT.U32.AND P0, PT, R0.reuse, 0x7f, PT ;  /* 0x0000007f0000780c */ /* 0x040fe40003f04070 */
[C---:B------:R-:W-:Y:S02]  /*13b0*/  ISETP.GT.U32.AND P1, PT, R0.reuse, 0x3f, PT ;  /* 0x0000003f0000780c */ /* 0x040fe40003f24070 */
[C---:B------:R-:W-:Y:S02]  /*13c0*/  ISETP.GT.U32.AND P2, PT, R0.reuse, 0x1f, PT ;  /* 0x0000001f0000780c */ /* 0x040fe40003f44070 */
[C---:B------:R-:W-:Y:S02]  /*13d0*/  ISETP.GT.U32.AND P3, PT, R0.reuse, 0xf, PT ;  /* 0x0000000f0000780c */ /* 0x040fe40003f64070 */
[----:B------:R-:W-:Y:S01]  /*13e0*/  ISETP.GT.U32.AND P4, PT, R0, 0x7, PT ;  /* 0x000000070000780c */ /* 0x000fe20003f84070 */
[----:B0-----:R-:W-:Y:S02]  /*13f0*/  ULEA UR4, UR6, UR4, 0x18 ;  /* 0x0000000406047291 */ /* 0x001fe4000f8ec0ff */
[----:B------:R-:W-:-:S04]  /*1400*/  ULEA UR5, UR6, UR5, 0x18 ;  /* 0x0000000506057291 */ /* 0x000fc8000f8ec0ff */
[C---:B------:R-:W-:Y:S02]  /*1410*/  LEA R5, R0.reuse, UR4, 0x2 ;  /* 0x0000000400057c11 */ /* 0x040fe4000f8e10ff */
[----:B------:R-:W-:-:S03]  /*1420*/  LEA R6, R0, UR5, 0x2 ;  /* 0x0000000500067c11 */ /* 0x000fc6000f8e10ff */
[----:B------:R0:W-:Y:S04]  /*1430*/  STS [R5], R4 ;  /* 0x0000000405007388 */ /* 0x0001e80000000800 */
[----:B-----5:R0:W-:Y:S01]  /*1440*/  STS [R6], R3 ;  /* 0x0000000306007388 */ /* 0x0201e20000000800 */
[----:B------:R-:W-:Y:S06]  /*1450*/  BAR.SYNC.DEFER_BLOCKING 0x0 ;  /* 0x0000000000007b1d */ /* 0x000fec0000010000 */
[----:B------:R-:W-:Y:S05]  /*1460*/  @P5 BRA `(.L_x_13) ;  /* 0x00000000001c5947 */ /* 0x000fea0003800000 */
[----:B0-----:R-:W-:Y:S04]  /*1470*/  LDS R3, [R5] ;  /* 0x0000000005037984 */ /* 0x001fe80000000800 */
[----:B------:R-:W0:Y:S02]  /*1480*/  LDS R4, [R5+0x800] ;  /* 0x0008000005047984 */ /* 0x000e240000000800 */
[----:B0-----:R-:W-:-:S13]  /*1490*/  FSETP.GEU.AND P5, PT, R3, R4, PT ;  /* 0x000000040300720b */ /* 0x001fda0003fae000 */
[----:B------:R-:W0:Y:S04]  /*14a0*/  @!P5 LDS R4, [R5+0x800] ;  /* 0x000800000504d984 */ /* 0x000e280000000800 */
[----:B0-----:R-:W-:Y:S04]  /*14b0*/  @!P5 STS [R5], R4 ;  /* 0x000000040500d388 */ /* 0x001fe80000000800 */
[----:B------:R-:W0:Y:S04]  /*14c0*/  @!P5 LDS R3, [R6+0x800] ;  /* 0x000800000603d984 */ /* 0x000e280000000800 */
[----:B0-----:R1:W-:Y:S02]  /*14d0*/  @!P5 STS [R6], R3 ;  /* 0x000000030600d388 */ /* 0x0013e40000000800 */
.L_x_13:
[----:B------:R-:W-:Y:S05]  /*14e0*/  BSYNC.RECONVERGENT B0 ;  /* 0x0000000000007941 */ /* 0x000fea0003800200 */
.L_x_12:
[----:B------:R-:W-:Y:S01]  /*14f0*/  BAR.SYNC.DEFER_BLOCKING 0x0 ;  /* 0x0000000000007b1d */ /* 0x000fe20000010000 */
[----:B------:R-:W-:-:S05]  /*1500*/  ISETP.GT.U32.AND P5, PT, R0, 0x3, PT ;  /* 0x000000030000780c */ /* 0x000fca0003fa4070 */
[----:B------:R-:W-:Y:S04]  /*1510*/  BSSY.RECONVERGENT B0, `(.L_x_14) ;  /* 0x0000009000007945 */ /* 0x000fe80003800200 */
[----:B------:R-:W-:Y:S05]  /*1520*/  @P6 BRA `(.L_x_15) ;  /* 0x00000000001c6947 */ /* 0x000fea0003800000 */
[----:B01----:R-:W-:Y:S04]  /*1530*/  LDS R3, [R5] ;  /* 0x0000000005037984 */ /* 0x003fe80000000800 */
[----:B------:R-:W0:Y:S02]  /*1540*/  LDS R4, [R5+0x400] ;  /* 0x0004000005047984 */ /* 0x000e240000000800 */
[----:B0-----:R-:W-:-:S13]  /*1550*/  FSETP.GEU.AND P6, PT, R3, R4, PT ;  /* 0x000000040300720b */ /* 0x001fda0003fce000 */
[----:B------:R-:W0:Y:S04]  /*1560*/  @!P6 LDS R4, [R5+0x400] ;  /* 0x000400000504e984 */ /* 0x000e280000000800 */
[----:B0-----:R-:W-:Y:S04]  /*1570*/  @!P6 STS [R5], R4 ;  /* 0x000000040500e388 */ /* 0x001fe80000000800 */
[----:B------:R-:W0:Y:S04]  /*1580*/  @!P6 LDS R3, [R6+0x400] ;  /* 0x000400000603e984 */ /* 0x000e280000000800 */
[----:B0-----:R2:W-:Y:S02]  /*1590*/  @!P6 STS [R6], R3 ;  /* 0x000000030600e388 */ /* 0x0015e40000000800 */
.L_x_15:
[----:B------:R-:W-:Y:S05]  /*15a0*/  BSYNC.RECONVERGENT B0 ;  /* 0x0000000000007941 */ /* 0x000fea0003800200 */
.L_x_14:
[----:B------:R-:W-:Y:S01]  /*15b0*/  BAR.SYNC.DEFER_BLOCKING 0x0 ;  /* 0x0000000000007b1d */ /* 0x000fe20000010000 */
[----:B------:R-:W-:-:S05]  /*15c0*/  ISETP.GT.U32.AND P6, PT, R0, 0x1, PT ;  /* 0x000000010000780c */ /* 0x000fca0003fc4070 */
[----:B------:R-:W-:Y:S04]  /*15d0*/  BSSY.RECONVERGENT B0, `(.L_x_16) ;  /* 0x0000009000007945 */ /* 0x000fe80003800200 */
[----:B------:R-:W-:Y:S05]  /*15e0*/  @P0 BRA `(.L_x_17) ;  /* 0x00000000001c0947 */ /* 0x000fea0003800000 */
[----:B012---:R-:W-:Y:S04]  /*15f0*/  LDS R3, [R5] ;  /* 0x0000000005037984 */ /* 0x007fe80000000800 */
[----:B------:R-:W0:Y:S02]  /*1600*/  LDS R4, [R5+0x200] ;  /* 0x0002000005047984 */ /* 0x000e240000000800 */
[----:B0-----:R-:W-:-:S13]  /*1610*/  FSETP.GEU.AND P0, PT, R3, R4, PT ;  /* 0x000000040300720b */ /* 0x001fda0003f0e000 */
[----:B------:R-:W0:Y:S04]  /*1620*/  @!P0 LDS R4, [R5+0x200] ;  /* 0x0002000005048984 */ /* 0x000e280000000800 */
[----:B0-----:R-:W-:Y:S04]  /*1630*/  @!P0 STS [R5], R4 ;  /* 0x0000000405008388 */ /* 0x001fe80000000800 */
[----:B------:R-:W0:Y:S04]  /*1640*/  @!P0 LDS R3, [R6+0x200] ;  /* 0x0002000006038984 */ /* 0x000e280000000800 */
[----:B0-----:R3:W-:Y:S02]  /*1650*/  @!P0 STS [R6], R3 ;  /* 0x0000000306008388 */ /* 0x0017e40000000800 */
.L_x_17:
[----:B------:R-:W-:Y:S05]  /*1660*/  BSYNC.RECONVERGENT B0 ;  /* 0x0000000000007941 */ /* 0x000fea0003800200 */
.L_x_16:
[----:B------:R-:W-:Y:S01]  /*1670*/  BAR.SYNC.DEFER_BLOCKING 0x0 ;  /* 0x0000000000007b1d */ /* 0x000fe20000010000 */
[----:B------:R-:W-:-:S05]  /*1680*/  ISETP.NE.AND P0, PT, R0, RZ, PT ;  /* 0x000000ff0000720c */ /* 0x000fca0003f05270 */
[----:B------:R-:W-:Y:S04]  /*1690*/  BSSY.RECONVERGENT B0, `(.L_x_18) ;  /* 0x0000009000007945 */ /* 0x000fe80003800200 */
[----:B------:R-:W-:Y:S05]  /*16a0*/  @P1 BRA `(.L_x_19) ;  /* 0x00000000001c1947 */ /* 0x000fea0003800000 */
[----:B------:R-:W-:Y:S04]  /*16b0*/  LDS R0, [R5] ;  /* 0x0000000005007984 */ /* 0x000fe80000000800 */
[----:B0123--:R-:W0:Y:S02]  /*16c0*/  LDS R3, [R5+0x100] ;  /* 0x0001000005037984 */ /* 0x00fe240000000800 */
[----:B0-----:R-:W-:-:S13]  /*16d0*/  FSETP.GEU.AND P1, PT, R0, R3, PT ;  /* 0x000000030000720b */ /* 0x001fda0003f2e000 */
[----:B------:R-:W0:Y:S04]  /*16e0*/  @!P1 LDS R0, [R5+0x100] ;  /* 0x0001000005009984 */ /* 0x000e280000000800 */
[----:B0-----:R-:W-:Y:S04]  /*16f0*/  @!P1 STS [R5], R0 ;  /* 0x0000000005009388 */ /* 0x001fe80000000800 */
[----:B------:R-:W0:Y:S04]  /*1700*/  @!P1 LDS R3, [R6+0x100] ;  /* 0x0001000006039984 */ /* 0x000e280000000800 */
[----:B0-----:R4:W-:Y:S02]  /*1710*/  @!P1 STS [R6], R3 ;  /* 0x0000000306009388 */ /* 0x0019e40000000800 */
.L_x_19:
[----:B------:R-:W-:Y:S05]  /*1720*/  BSYNC.RECONVERGENT B0 ;  /* 0x0000000000007941 */ /* 0x000fea0003800200 */
.L_x_18:
[----:B------:R-:W-:Y:S06]  /*1730*/  BAR.SYNC.DEFER_BLOCKING 0x0 ;  /* 0x0000000000007b1d */ /* 0x000fec0000010000 */
[----:B------:R-:W-:Y:S04]  /*1740*/  BSSY.RECONVERGENT B0, `(.L_x_20) ;  /* 0x0000009000007945 */ /* 0x000fe80003800200 */
[----:B------:R-:W-:Y:S05]  /*1750*/  @P2 BRA `(.L_x_21) ;  /* 0x00000000001c2947 */ /* 0x000fea0003800000 */
[----:B------:R-:W-:Y:S04]  /*1760*/  LDS R0, [R5] ;  /* 0x0000000005007984 */ /* 0x000fe80000000800 */
[----:B01234-:R-:W0:Y:S02]  /*1770*/  LDS R3, [R5+0x80] ;  /* 0x0000800005037984 */ /* 0x01fe240000000800 */
[----:B0-----:R-:W-:-:S13]  /*1780*/  FSETP.GEU.AND P1, PT, R0, R3, PT ;  /* 0x000000030000720b */ /* 0x001fda0003f2e000 */
[----:B------:R-:W0:Y:S04]  /*1790*/  @!P1 LDS R0, [R5+0x80] ;  /* 0x0000800005009984 */ /* 0x000e280000000800 */
[----:B0-----:R-:W-:Y:S04]  /*17a0*/  @!P1 STS [R5], R0 ;  /* 0x0000000005009388 */ /* 0x001fe80000000800 */
[----:B------:R-:W0:Y:S04]  /*17b0*/  @!P1 LDS R3, [R6+0x80] ;  /* 0x0000800006039984 */ /* 0x000e280000000800 */
[----:B0-----:R0:W-:Y:S02]  /*17c0*/  @!P1 STS [R6], R3 ;  /* 0x0000000306009388 */ /* 0x0011e40000000800 */
.L_x_21:
[----:B------:R-:W-:Y:S05]  /*17d0*/  BSYNC.RECONVERGENT B0 ;  /* 0x0000000000007941 */ /* 0x000fea0003800200 */
.L_x_20:
        /* <DEDUP_REMOVED lines=10> */
.L_x_23:
[----:B------:R-:W-:Y:S05]  /*1880*/  BSYNC.RECONVERGENT B0 ;  /* 0x0000000000007941 */ /* 0x000fea0003800200 */
.L_x_22:
        /* <DEDUP_REMOVED lines=10> */
.L_x_25:
[----:B------:R-:W-:Y:S05]  /*1930*/  BSYNC.RECONVERGENT B0 ;  /* 0x0000000000007941 */ /* 0x000fea0003800200 */
.L_x_24:
        /* <DEDUP_REMOVED lines=10> */
.L_x_27:
[----:B------:R-:W-:Y:S05]  /*19e0*/  BSYNC.RECONVERGENT B0 ;  /* 0x0000000000007941 */ /* 0x000fea0003800200 */
.L_x_26:
        /* <DEDUP_REMOVED lines=10> */
.L_x_29:
[----:B------:R-:W-:Y:S05]  /*1a90*/  BSYNC.RECONVERGENT B0 ;  /* 0x0000000000007941 */ /* 0x000fea0003800200 */
.L_x_28:
[----:B------:R-:W-:Y:S06]  /*1aa0*/  BAR.SYNC.DEFER_BLOCKING 0x0 ;  /* 0x0000000000007b1d */ /* 0x000fec0000010000 */
[----:B------:R-:W-:Y:S04]  /*1ab0*/  BSSY.RECONVERGENT B0, `(.L_x_30) ;  /* 0x0000009000007945 */ /* 0x000fe80003800200 */
[----:B------:R-:W-:Y:S05]  /*1ac0*/  @P0 BRA `(.L_x_31) ;  /* 0x00000000001c0947 */ /* 0x000fea0003800000 */
[----:B------:R-:W-:Y:S04]  /*1ad0*/  LDS R0, [R5] ;  /* 0x0000000005007984 */ /* 0x000fe80000000800 */
[----:B01234-:R-:W0:Y:S02]  /*1ae0*/  LDS R3, [UR4+0x4] ;  /* 0x00000404ff037984 */ /* 0x01fe240008000800 */
[----:B0-----:R-:W-:-:S13]  /*1af0*/  FSETP.GEU.AND P1, PT, R0, R3, PT ;  /* 0x000000030000720b */ /* 0x001fda0003f2e000 */
[----:B------:R-:W0:Y:S04]  /*1b00*/  @!P1 LDS R0, [UR4+0x4] ;  /* 0x00000404ff009984 */ /* 0x000e280008000800 */
[----:B0-----:R-:W-:Y:S04]  /*1b10*/  @!P1 STS [R5], R0 ;  /* 0x0000000005009388 */ /* 0x001fe80000000800 */
[----:B------:R-:W0:Y:S04]  /*1b20*/  @!P1 LDS R3, [UR4+0x1004] ;  /* 0x00100404ff039984 */ /* 0x000e280008000800 */
[----:B0-----:R0:W-:Y:S02]  /*1b30*/  @!P1 STS [R6], R3 ;  /* 0x0000000306009388 */ /* 0x0011e40000000800 */
.L_x_31:
[----:B------:R-:W-:Y:S05]  /*1b40*/  BSYNC.RECONVERGENT B0 ;  /* 0x0000000000007941 */ /* 0x000fea0003800200 */
.L_x_30:
[----:B------:R-:W-:Y:S06]  /*1b50*/  BAR.SYNC.DEFER_BLOCKING 0x0 ;  /* 0x0000000000007b1d */ /* 0x000fec0000010000 */
[----:B------:R-:W-:Y:S05]  /*1b60*/  @P0 EXIT ;  /* 0x000000000000094d */ /* 0x000fea0003800000 */
[----:B------:R-:W5:Y:S01]  /*1b70*/  LDS R9, [UR4+0x1000] ;  /* 0x00100004ff097984 */ /* 0x000f620008000800 */
[----:B0-----:R-:W0:Y:S03]  /*1b80*/  LDC.64 R4, c[0x0][0x380] ;  /* 0x0000e000ff047b82 */ /* 0x001e260000000a00 */
[----:B------:R-:W5:Y:S05]  /*1b90*/  LDS R11, [UR4] ;  /* 0x00000004ff0b7984 */ /* 0x000f6a0008000800 */
[----:B-1234-:R-:W1:Y:S01]  /*1ba0*/  LDC.64 R6, c[0x0][0x388] ;  /* 0x0000e200ff067b82 */ /* 0x01ee620000000a00 */
[----:B0-----:R-:W-:-:S04]  /*1bb0*/  IMAD.WIDE.U32 R4, R2, 0x4, R4 ;  /* 0x0000000402047825 */ /* 0x001fc800078e0004 */
[----:B-1----:R-:W-:Y:S01]  /*1bc0*/  IMAD.WIDE.U32 R2, R2, 0x4, R6 ;  /* 0x0000000402027825 */ /* 0x002fe200078e0006 */
[----:B-----5:R-:W-:Y:S04]  /*1bd0*/  STG.E desc[UR8][R4.64], R9 ;  /* 0x0000000904007986 */ /* 0x020fe8000c101908 */
[----:B------:R-:W-:Y:S01]  /*1be0*/  STG.E desc[UR8][R2.64], R11 ;  /* 0x0000000b02007986 */ /* 0x000fe2000c101908 */
[----:B------:R-:W-:Y:S05]  /*1bf0*/  EXIT ;  /* 0x000000000000794d */ /* 0x000fea0003800000 */
.L_x_32:
[----:B------:R-:W-:-:S00]  /*1c00*/  BRA `(.L_x_32) ;  /* 0xfffffffc00fc7947 */ /* 0x000fc0000383ffff */
[----:B------:R-:W-:-:S00]  /*1c10*/  NOP ;  /* 0x0000000000007918 */ /* 0x000fc00000000000 */
        /* <DEDUP_REMOVED lines=14> */
.L_x_57:


//--------------------- .text._Z37max_idx_kernel_reduction_within_blockPKfii --------------------------
	.section	.text._Z37max_idx_kernel_reduction_within_blockPKfii,"ax",@progbits
	.align	128
        .global         _Z37max_idx_kernel_reduction_within_blockPKfii
        .type           _Z37max_idx_kernel_reduction_within_blockPKfii,@function
        .size           _Z37max_idx_kernel_reduction_within_blockPKfii,(.L_x_58 - _Z37max_idx_kernel_reduction_within_blockPKfii)
        .other          _Z37max_idx_kernel_reduction_within_blockPKfii,@"STO_CUDA_ENTRY STV_DEFAULT"
_Z37max_idx_kernel_reduction_within_blockPKfii:
.text._Z37max_idx_kernel_reduction_within_blockPKfii:
[----:B------:R-:W-:Y:S01]  /*0000*/  LDC R1, c[0x0][0x37c] ;  /* 0x0000df00ff017b82 */ /* 0x000fe20000000800 */
[----:B------:R-:W0:Y:S01]  /*0010*/  S2R R9, SR_TID.X ;  /* 0x0000000000097919 */ /* 0x000e220000002100 */
[----:B------:R-:W0:Y:S01]  /*0020*/  LDCU UR4, c[0x0][0x360] ;  /* 0x00006c00ff0477ac */ /* 0x000e220008000800 */
[----:B------:R-:W-:Y:S01]  /*0030*/  BSSY.RECONVERGENT B0, `(.L_x_33) ;  /* 0x0000018000007945 */ /* 0x000fe20003800200 */
[----:B------:R-:W-:Y:S01]  /*0040*/  IMAD.MOV.U32 R8, RZ, RZ, -0x1 ;  /* 0xffffffffff087424 */ /* 0x000fe200078e00ff */
[----:B------:R-:W0:Y:S01]  /*0050*/  S2R R0, SR_CTAID.X ;  /* 0x0000000000007919 */ /* 0x000e220000002500 */
[----:B------:R-:W1:Y:S01]  /*0060*/  LDCU UR5, c[0x0][0x388] ;  /* 0x00007100ff0577ac */ /* 0x000e620008000800 */
[----:B------:R-:W-:Y:S01]  /*0070*/  IMAD.MOV.U32 R10, RZ, RZ, -0x40800000 ;  /* 0xbf800000ff0a7424 */ /* 0x000fe200078e00ff */
[----:B------:R-:W2:Y:S01]  /*0080*/  S2R R2, SR_CTAID.Y ;  /* 0x0000000000027919 */ /* 0x000ea20000002600 */
[----:B------:R-:W3:Y:S01]  /*0090*/  LDCU.64 UR8, c[0x0][0x358] ;  /* 0x00006b00ff0877ac */ /* 0x000ee20008000a00 */
[----:B0-----:R-:W-:-:S05]  /*00a0*/  IMAD R3, R0, UR4, R9 ;  /* 0x0000000400037c24 */ /* 0x001fca000f8e0209 */
[----:B-1----:R-:W-:-:S13]  /*00b0*/  ISETP.GE.AND P0, PT, R3, UR5, PT ;  /* 0x0000000503007c0c */ /* 0x002fda000bf06270 */
[----:B--23--:R-:W-:Y:S05]  /*00c0*/  @P0 BRA `(.L_x_34) ;  /* 0x0000000000380947 */ /* 0x00cfea0003800000 */
[----:B------:R-:W0:Y:S01]  /*00d0*/  LDC R12, c[0x0][0x370] ;  /* 0x0000dc00ff0c7b82 */ /* 0x000e220000000800 */
[----:B------:R-:W-:Y:S02]  /*00e0*/  IMAD.MOV.U32 R10, RZ, RZ, -0x40800000 ;  /* 0xbf800000ff0a7424 */ /* 0x000fe400078e00ff */
[----:B------:R-:W-:-:S05]  /*00f0*/  IMAD.MOV.U32 R8, RZ, RZ, -0x1 ;  /* 0xffffffffff087424 */ /* 0x000fca00078e00ff */
[----:B------:R-:W1:Y:S01]  /*0100*/  LDC.64 R6, c[0x0][0x380] ;  /* 0x0000e000ff067b82 */ /* 0x000e620000000a00 */
[----:B0-----:R-:W-:-:S07]  /*0110*/  IMAD R12, R12, UR4, RZ ;  /* 0x000000040c0c7c24 */ /* 0x001fce000f8e02ff */
.L_x_35:
[----:B------:R-:W-:-:S04]  /*0120*/  IMAD R5, R2, UR5, R3 ;  /* 0x0000000502057c24 */ /* 0x000fc8000f8e0203 */
[----:B-1----:R-:W-:-:S06]  /*0130*/  IMAD.WIDE R4, R5, 0x4, R6 ;  /* 0x0000000405047825 */ /* 0x002fcc00078e0206 */
[----:B------:R-:W2:Y:S02]  /*0140*/  LDG.E R5, desc[UR8][R4.64] ;  /* 0x0000000804057981 */ /* 0x000ea4000c1e1900 */
[----:B--2---:R-:W-:-:S04]  /*0150*/  FSETP.GT.AND P0, PT, R5, R10, PT ;  /* 0x0000000a0500720b */ /* 0x004fc80003f04000 */
[----:B------:R-:W-:Y:S01]  /*0160*/  SEL R8, R3, R8, P0 ;  /* 0x0000000803087207 */ /* 0x000fe20000000000 */
[----:B------:R-:W-:Y:S01]  /*0170*/  IMAD.IADD R3, R12, 0x1, R3 ;  /* 0x000000010c037824 */ /* 0x000fe200078e0203 */
[----:B------:R-:W-:-:S04]  /*0180*/  FSEL R10, R5, R10, P0 ;  /* 0x0000000a050a7208 */ /* 0x000fc80000000000 */
[----:B------:R-:W-:-:S13]  /*0190*/  ISETP.GE.AND P1, PT, R3, UR5, PT ;  /* 0x0000000503007c0c */ /* 0x000fda000bf26270 */
[----:B------:R-:W-:Y:S05]  /*01a0*/  @!P1 BRA `(.L_x_35) ;  /* 0xfffffffc00dc9947 */ /* 0x000fea000383ffff */
.L_x_34:
[----:B------:R-:W-:Y:S05]  /*01b0*/  BSYNC.RECONVERGENT B0 ;  /* 0x0000000000007941 */ /* 0x000fea0003800200 */
.L_x_33:
[----:B------:R-:W0:Y:S01]  /*01c0*/  S2UR UR6, SR_CgaCtaId ;  /* 0x00000000000679c3 */ /* 0x000e220000008800 */
[----:B------:R-:W-:Y:S01]  /*01d0*/  UMOV UR4, 0x400 ;  /* 0x0000040000047882 */ /* 0x000fe20000000000 */
[C---:B------:R-:W-:Y:S01]  /*01e0*/  ISETP.GT.U32.AND P5, PT, R9.reuse, 0x1ff, PT ;  /* 0x000001ff0900780c */ /* 0x040fe20003fa4070 */
[----:B------:R-:W-:Y:S01]  /*01f0*/  UIADD3 UR5, UPT, UPT, UR4, 0x1000, URZ ;  /* 0x0000100004057890 */ /* 0x000fe2000fffe0ff */
[----:B------:R-:W-:Y:S01]  /*0200*/  BSSY.RECONVERGENT B0, `(.L_x_36) ;  /* 0x0000016000007945 */ /* 0x000fe20003800200 */
[C---:B------:R-:W-:Y:S02]  /*0210*/  ISETP.GT.U32.AND P6, PT, R9.reuse, 0xff, PT ;  /* 0x000000ff0900780c */ /* 0x040fe40003fc4070 */
[C---:B------:R-:W-:Y:S02]  /*0220*/  ISETP.GT.U32.AND P0, PT, R9.reuse, 0x7f, PT ;  /* 0x0000007f0900780c */ /* 0x040fe40003f04070 */
[C---:B------:R-:W-:Y:S02]  /*0230*/  ISETP.GT.U32.AND P1, PT, R9.reuse, 0x3f, PT ;  /* 0x0000003f0900780c */ /* 0x040fe40003f24070 */
[----:B------:R-:W-:-:S02]  /*0240*/  ISETP.GT.U32.AND P2, PT, R9, 0x1f, PT ;  /* 0x0000001f0900780c */ /* 0x000fc40003f44070 */
[C---:B------:R-:W-:Y:S02]  /*0250*/  ISETP.GT.U32.AND P3, PT, R9.reuse, 0xf, PT ;  /* 0x0000000f0900780c */ /* 0x040fe40003f64070 */
[----:B------:R-:W-:Y:S01]  /*0260*/  ISETP.GT.U32.AND P4, PT, R9, 0x7, PT ;  /* 0x000000070900780c */ /* 0x000fe20003f84070 */
[----:B0-----:R-:W-:Y:S02]  /*0270*/  ULEA UR4, UR6, UR4, 0x18 ;  /* 0x0000000406047291 */ /* 0x001fe4000f8ec0ff */
[----:B------:R-:W-:-:S04]  /*0280*/  ULEA UR5, UR6, UR5, 0x18 ;  /* 0x0000000506057291 */ /* 0x000fc8000f8ec0ff */
[C---:B------:R-:W-:Y:S02]  /*0290*/  LEA R3, R9.reuse, UR4, 0x2 ;  /* 0x0000000409037c11 */ /* 0x040fe4000f8e10ff */
[----:B------:R-:W-:-:S03]  /*02a0*/  LEA R4, R9, UR5, 0x2 ;  /* 0x0000000509047c11 */ /* 0x000fc6000f8e10ff */
[----:B------:R0:W-:Y:S04]  /*02b0*/  STS [R3], R10 ;  /* 0x0000000a03007388 */ /* 0x0001e80000000800 */
[----:B------:R0:W-:Y:S01]  /*02c0*/  STS [R4], R8 ;  /* 0x0000000804007388 */ /* 0x0001e20000000800 */
[----:B------:R-:W-:Y:S06]  /*02d0*/  BAR.SYNC.DEFER_BLOCKING 0x0 ;  /* 0x0000000000007b1d */ /* 0x000fec0000010000 */
[----:B------:R-:W-:Y:S05]  /*02e0*/  @P5 BRA `(.L_x_37) ;  /* 0x00000000001c5947 */ /* 0x000fea0003800000 */
[----:B------:R-:W-:Y:S04]  /*02f0*/  LDS R5, [R3] ;  /* 0x0000000003057984 */ /* 0x000fe80000000800 */
[----:B------:R-:W1:Y:S02]  /*0300*/  LDS R6, [R3+0x800] ;  /* 0x0008000003067984 */ /* 0x000e640000000800 */
[----:B-1----:R-:W-:-:S13]  /*0310*/  FSETP.GEU.AND P5, PT, R5, R6, PT ;  /* 0x000000060500720b */ /* 0x002fda0003fae000 */
[----:B------:R-:W1:Y:S04]  /*0320*/  @!P5 LDS R6, [R3+0x800] ;  /* 0x000800000306d984 */ /* 0x000e680000000800 */
[----:B-1----:R-:W-:Y:S04]  /*0330*/  @!P5 STS [R3], R6 ;  /* 0x000000060300d388 */ /* 0x002fe80000000800 */
[----:B------:R-:W1:Y:S04]  /*0340*/  @!P5 LDS R5, [R4+0x800] ;  /* 0x000800000405d984 */ /* 0x000e680000000800 */
[----:B-1----:R1:W-:Y:S02]  /*0350*/  @!P5 STS [R4], R5 ;  /* 0x000000050400d388 */ /* 0x0023e40000000800 */
.L_x_37:
[----:B------:R-:W-:Y:S05]  /*0360*/  BSYNC.RECONVERGENT B0 ;  /* 0x0000000000007941 */ /* 0x000fea0003800200 */
.L_x_36:
[----:B------:R-:W-:Y:S01]  /*0370*/  BAR.SYNC.DEFER_BLOCKING 0x0 ;  /* 0x0000000000007b1d */ /* 0x000fe20000010000 */
[----:B------:R-:W-:-:S05]  /*0380*/  ISETP.GT.U32.AND P5, PT, R9, 0x3, PT ;  /* 0x000000030900780c */ /* 0x000fca0003fa4070 */
[----:B------:R-:W-:Y:S04]  /*0390*/  BSSY.RECONVERGENT B0, `(.L_x_38) ;  /* 0x0000009000007945 */ /* 0x000fe80003800200 */
[----:B------:R-:W-:Y:S05]  /*03a0*/  @P6 BRA `(.L_x_39) ;  /* 0x00000000001c6947 */ /* 0x000fea0003800000 */
[----:B-1----:R-:W-:Y:S04]  /*03b0*/  LDS R5, [R3] ;  /* 0x0000000003057984 */ /* 0x002fe80000000800 */
[----:B------:R-:W1:Y:S02]  /*03c0*/  LDS R6, [R3+0x400] ;  /* 0x0004000003067984 */ /* 0x000e640000000800 */
[----:B-1----:R-:W-:-:S13]  /*03d0*/  FSETP.GEU.AND P6, PT, R5, R6, PT ;  /* 0x000000060500720b */ /* 0x002fda0003fce000 */
[----:B------:R-:W1:Y:S04]  /*03e0*/  @!P6 LDS R6, [R3+0x400] ;  /* 0x000400000306e984 */ /* 0x000e680000000800 */
[----:B-1----:R-:W-:Y:S04]  /*03f0*/  @!P6 STS [R3], R6 ;  /* 0x000000060300e388 */ /* 0x002fe80000000800 */
[----:B------:R-:W1:Y:S04]  /*0400*/  @!P6 LDS R5, [R4+0x400] ;  /* 0x000400000405e984 */ /* 0x000e680000000800 */
[----:B-1----:R2:W-:Y:S02]  /*0410*/  @!P6 STS [R4], R5 ;  /* 0x000000050400e388 */ /* 0x0025e40000000800 */
.L_x_39:
[----:B------:R-:W-:Y:S05]  /*0420*/  BSYNC.RECONVERGENT B0 ;  /* 0x0000000000007941 */ /* 0x000fea0003800200 */
.L_x_38:
[----:B------:R-:W-:Y:S01]  /*0430*/  BAR.SYNC.DEFER_BLOCKING 0x0 ;  /* 0x0000000000007b1d */ /* 0x000fe20000010000 */
[----:B------:R-:W-:-:S05]  /*0440*/  ISETP.GT.U32.AND P6, PT, R9, 0x1, PT ;  /* 0x000000010900780c */ /* 0x000fca0003fc4070 */
[----:B------:R-:W-:Y:S04]  /*0450*/  BSSY.RECONVERGENT B0, `(.L_x_40) ;  /* 0x0000009000007945 */ /* 0x000fe80003800200 */
[----:B------:R-:W-:Y:S05]  /*0460*/  @P0 BRA `(.L_x_41) ;  /* 0x00000000001c0947 */ /* 0x000fea0003800000 */
[----:B-12---:R-:W-:Y:S04]  /*0470*/  LDS R5, [R3] ;  /* 0x0000000003057984 */ /* 0x006fe80000000800 */
[----:B------:R-:W1:Y:S02]  /*0480*/  LDS R6, [R3+0x200] ;  /* 0x0002000003067984 */ /* 0x000e640000000800 */
[----:B-1----:R-:W-:-:S13]  /*0490*/  FSETP.GEU.AND P0, PT, R5, R6, PT ;  /* 0x000000060500720b */ /* 0x002fda0003f0e000 */
[----:B------:R-:W1:Y:S04]  /*04a0*/  @!P0 LDS R6, [R3+0x200] ;  /* 0x0002000003068984 */ /* 0x000e680000000800 */
[----:B-1----:R-:W-:Y:S04]  /*04b0*/  @!P0 STS [R3], R6 ;  /* 0x0000000603008388 */ /* 0x002fe80000000800 */
[----:B------:R-:W1:Y:S04]  /*04c0*/  @!P0 LDS R5, [R4+0x200] ;  /* 0x0002000004058984 */ /* 0x000e680000000800 */
[----:B-1----:R3:W-:Y:S02]  /*04d0*/  @!P0 STS [R4], R5 ;  /* 0x0000000504008388 */ /* 0x0027e40000000800 */
.L_x_41:
[----:B------:R-:W-:Y:S05]  /*04e0*/  BSYNC.RECONVERGENT B0 ;  /* 0x0000000000007941 */ /* 0x000fea0003800200 */
.L_x_40:
[----:B------:R-:W-:Y:S01]  /*04f0*/  BAR.SYNC.DEFER_BLOCKING 0x0 ;  /* 0x0000000000007b1d */ /* 0x000fe20000010000 */
[----:B------:R-:W-:-:S05]  /*0500*/  ISETP.NE.AND P0, PT, R9, RZ, PT ;  /* 0x000000ff0900720c */ /* 0x000fca0003f05270 */
[----:B------:R-:W-:Y:S04]  /*0510*/  BSSY.RECONVERGENT B0, `(.L_x_42) ;  /* 0x0000009000007945 */ /* 0x000fe80003800200 */
[----:B------:R-:W-:Y:S05]  /*0520*/  @P1 BRA `(.L_x_43) ;  /* 0x00000000001c1947 */ /* 0x000fea0003800000 */
[----:B-123--:R-:W-:Y:S04]  /*0530*/  LDS R5, [R3] ;  /* 0x0000000003057984 */ /* 0x00efe80000000800 */
[----:B------:R-:W1:Y:S02]  /*0540*/  LDS R6, [R3+0x100] ;  /* 0x0001000003067984 */ /* 0x000e640000000800 */
[----:B-1----:R-:W-:-:S13]  /*0550*/  FSETP.GEU.AND P1, PT, R5, R6, PT ;  /* 0x000000060500720b */ /* 0x002fda0003f2e000 */
[----:B------:R-:W1:Y:S04]  /*0560*/  @!P1 LDS R6, [R3+0x100] ;  /* 0x0001000003069984 */ /* 0x000e680000000800 */
[----:B-1----:R-:W-:Y:S04]  /*0570*/  @!P1 STS [R3], R6 ;  /* 0x0000000603009388 */ /* 0x002fe80000000800 */
[----:B------:R-:W1:Y:S04]  /*0580*/  @!P1 LDS R5, [R4+0x100] ;  /* 0x0001000004059984 */ /* 0x000e680000000800 */
[----:B-1----:R4:W-:Y:S02]  /*0590*/  @!P1 STS [R4], R5 ;  /* 0x0000000504009388 */ /* 0x0029e40000000800 */
.L_x_43:
[----:B------:R-:W-:Y:S05]  /*05a0*/  BSYNC.RECONVERGENT B0 ;  /* 0x0000000000007941 */ /* 0x000fea0003800200 */
.L_x_42:
[----:B------:R-:W-:Y:S06]  /*05b0*/  BAR.SYNC.DEFER_BLOCKING 0x0 ;  /* 0x0000000000007b1d */ /* 0x000fec0000010000 */
[----:B------:R-:W-:Y:S04]  /*05c0*/  BSSY.RECONVERGENT B0, `(.L_x_44) ;  /* 0x0000009000007945 */ /* 0x000fe80003800200 */
[----:B------:R-:W-:Y:S05]  /*05d0*/  @P2 BRA `(.L_x_45) ;  /* 0x00000000001c2947 */ /* 0x000fea0003800000 */
[----:B-1234-:R-:W-:Y:S04]  /*05e0*/  LDS R5, [R3] ;  /* 0x0000000003057984 */ /* 0x01efe80000000800 */
[----:B------:R-:W1:Y:S02]  /*05f0*/  LDS R6, [R3+0x80] ;  /* 0x0000800003067984 */ /* 0x000e640000000800 */
[----:B-1----:R-:W-:-:S13]  /*0600*/  FSETP.GEU.AND P1, PT, R5, R6, PT ;  /* 0x000000060500720b */ /* 0x002fda0003f2e000 */
[----:B------:R-:W1:Y:S04]  /*0610*/  @!P1 LDS R6, [R3+0x80] ;  /* 0x0000800003069984 */ /* 0x000e680000000800 */
[----:B-1----:R-:W-:Y:S04]  /*0620*/  @!P1 STS [R3], R6 ;  /* 0x0000000603009388 */ /* 0x002fe80000000800 */
[----:B------:R-:W1:Y:S04]  /*0630*/  @!P1 LDS R5, [R4+0x80] ;  /* 0x0000800004059984 */ /* 0x000e680000000800 */
[----:B-1----:R1:W-:Y:S02]  /*0640*/  @!P1 STS [R4], R5 ;  /* 0x0000000504009388 */ /* 0x0023e40000000800 */
.L_x_45:
[----:B------:R-:W-:Y:S05]  /*0650*/  BSYNC.RECONVERGENT B0 ;  /* 0x0000000000007941 */ /* 0x000fea0003800200 */
.L_x_44:
        /* <DEDUP_REMOVED lines=10> */
.L_x_47:
[----:B------:R-:W-:Y:S05]  /*0700*/  BSYNC.RECONVERGENT B0 ;  /* 0x0000000000007941 */ /* 0x000fea0003800200 */
.L_x_46:
        /* <DEDUP_REMOVED lines=10> */
.L_x_49:
[----:B------:R-:W-:Y:S05]  /*07b0*/  BSYNC.RECONVERGENT B0 ;  /* 0x0000000000007941 */ /* 0x000fea0003800200 */
.L_x_48:
        /* <DEDUP_REMOVED lines=10> */
.L_x_51:
[----:B------:R-:W-:Y:S05]  /*0860*/  BSYNC.RECONVERGENT B0 ;  /* 0x0000000000007941 */ /* 0x000fea0003800200 */
.L_x_50:
        /* <DEDUP_REMOVED lines=10> */
.L_x_53:
[----:B------:R-:W-:Y:S05]  /*0910*/  BSYNC.RECONVERGENT B0 ;  /* 0x0000000000007941 */ /* 0x000fea0003800200 */
.L_x_52:
[----:B------:R-:W-:Y:S06]  /*0920*/  BAR.SYNC.DEFER_BLOCKING 0x0 ;  /* 0x0000000000007b1d */ /* 0x000fec0000010000 */
[----:B------:R-:W-:Y:S04]  /*0930*/  BSSY.RECONVERGENT B0, `(.L_x_54) ;  /* 0x0000009000007945 */ /* 0x000fe80003800200 */
[----:B------:R-:W-:Y:S05]  /*0940*/  @P0 BRA `(.L_x_55) ;  /* 0x00000000001c0947 */ /* 0x000fea0003800000 */
[----:B-1234-:R-:W-:Y:S04]  /*0950*/  LDS R5, [R3] ;  /* 0x0000000003057984 */ /* 0x01efe80000000800 */
[----:B------:R-:W1:Y:S02]  /*0960*/  LDS R6, [UR4+0x4] ;  /* 0x00000404ff067984 */ /* 0x000e640008000800 */
[----:B-1----:R-:W-:-:S13]  /*0970*/  FSETP.GEU.AND P1, PT, R5, R6, PT ;  /* 0x000000060500720b */ /* 0x002fda0003f2e000 */
[----:B------:R-:W1:Y:S04]  /*0980*/  @!P1 LDS R6, [UR4+0x4] ;  /* 0x00000404ff069984 */ /* 0x000e680008000800 */
[----:B-1----:R-:W-:Y:S04]  /*0990*/  @!P1 STS [R3], R6 ;  /* 0x0000000603009388 */ /* 0x002fe80000000800 */
[----:B------:R-:W1:Y:S04]  /*09a0*/  @!P1 LDS R5, [UR4+0x1004] ;  /* 0x00100404ff059984 */ /* 0x000e680008000800 */
[----:B-1----:R1:W-:Y:S02]  /*09b0*/  @!P1 STS [R4], R5 ;  /* 0x0000000504009388 */ /* 0x0023e40000000800 */
.L_x_55:
[----:B------:R-:W-:Y:S05]  /*09c0*/  BSYNC.RECONVERGENT B0 ;  /* 0x0000000000007941 */ /* 0x000fea0003800200 */
.L_x_54:
[----:B------:R-:W-:Y:S06]  /*09d0*/  BAR.SYNC.DEFER_BLOCKING 0x0 ;  /* 0x0000000000007b1d */ /* 0x000fec0000010000 */
[----:B------:R-:W-:Y:S05]  /*09e0*/  @P0 EXIT ;  /* 0x000000000000094d */ /* 0x000fea0003800000 */
[----:B------:R-:W5:Y:S01]  /*09f0*/  LDS R9, [UR4] ;  /* 0x00000004ff097984 */ /* 0x000f620008000800 */
[----:B01234-:R-:W0:Y:S08]  /*0a00*/  LDC.64 R4, c[0x4][RZ] ;  /* 0x01000000ff047b82 */ /* 0x01fe300000000a00 */
[----:B------:R-:W1:Y:S01]  /*0a10*/  LDC.64 R6, c[0x4][0x8] ;  /* 0x01000200ff067b82 */ /* 0x000e620000000a00 */
[----:B0-----:R-:W-:-:S04]  /*0a20*/  IMAD.WIDE.U32 R4, R2, 0x280, R4 ;  /* 0x0000028002047825 */ /* 0x001fc800078e0004 */
[----:B------:R-:W-:-:S04]  /*0a30*/  IMAD.WIDE.U32 R4, R0, 0x4, R4 ;  /* 0x0000000400047825 */ /* 0x000fc800078e0004 */
[----:B-1----:R-:W-:Y:S01]  /*0a40*/  IMAD.WIDE.U32 R2, R2, 0x280, R6 ;  /* 0x0000028002027825 */ /* 0x002fe200078e0006 */
[----:B-----5:R-:W-:Y:S03]  /*0a50*/  STG.E.STRONG.SYS desc[UR8][R4.64], R9 ;  /* 0x0000000904007986 */ /* 0x020fe6000c115908 */
[----:B------:R-:W-:Y:S01]  /*0a60*/  IMAD.WIDE.U32 R2, R0, 0x4, R2 ;  /* 0x0000000400027825 */ /* 0x000fe200078e0002 */
[----:B------:R-:W0:Y:S04]  /*0a70*/  LDS R11, [UR4+0x1000] ;  /* 0x00100004ff0b7984 */ /* 0x000e280008000800 */
[----:B0-----:R-:W-:Y:S01]  /*0a80*/  STG.E.STRONG.SYS desc[UR8][R2.64], R11 ;  /* 0x0000000b02007986 */ /* 0x001fe2000c115908 */
[----:B------:R-:W-:Y:S06]  /*0a90*/  BAR.SYNC.DEFER_BLOCKING 0x0 ;  /* 0x0000000000007b1d */ /* 0x000fec0000010000 */
[----:B------:R-:W-:Y:S05]  /*0aa0*/  EXIT ;  /* 0x000000000000794d */ /* 0x000fea0003800000 */
.L_x_56:
        /* <DEDUP_REMOVED lines=13> */
.L_x_58:


//--------------------- .nv.shared._Z20max_idx_kernel_finalPiPf --------------------------
	.section	.nv.shared._Z20max_idx_kernel_finalPiPf,"aw",@nobits
	.sectionflags	@""
	.align	4
.nv.shared._Z20max_idx_kernel_finalPiPf:
	.zero		9216


//--------------------- .nv.shared.reserved.0     --------------------------
	.section	.nv.shared.reserved.0,"aw",@nobits
	.weak		__nv_reservedSMEM_offset_0_alias
	.size		__nv_reservedSMEM_offset_0_alias, 0, 64
	.other		__nv_reservedSMEM_offset_0_alias,@"STO_CUDA_RESERVED_SHARED STV_DEFAULT"
__nv_reservedSMEM_offset_0_alias:
	.zero		0
	.zero		64


//--------------------- .nv.global                --------------------------
	.section	.nv.global,"aw",@nobits
	.align	4
.nv.global:
	.type		blk_vals,@object
	.size		blk_vals,(blk_idxs - blk_vals)
blk_vals:
	.zero		5120
	.type		blk_idxs,@object
	.size		blk_idxs,(.L_1 - blk_idxs)
blk_idxs:
	.zero		5120
.L_1:


//--------------------- .nv.shared._Z37max_idx_kernel_reduction_within_blockPKfii --------------------------
	.section	.nv.shared._Z37max_idx_kernel_reduction_within_blockPKfii,"aw",@nobits
	.sectionflags	@""
	.align	4
.nv.shared._Z37max_idx_kernel_reduction_within_blockPKfii:
	.zero		9216


//--------------------- .nv.constant0._Z20max_idx_kernel_finalPiPf --------------------------
	.section	.nv.constant0._Z20max_idx_kernel_finalPiPf,"a",@progbits
	.sectionflags	@""
	.align	4
.nv.constant0._Z20max_idx_kernel_finalPiPf:
	.zero		912


//--------------------- .nv.constant0._Z37max_idx_kernel_reduction_within_blockPKfii --------------------------
	.section	.nv.constant0._Z37max_idx_kernel_reduction_within_blockPKfii,"a",@progbits
	.sectionflags	@""
	.align	4
.nv.constant0._Z37max_idx_kernel_reduction_within_blockPKfii:
	.zero		912


//--------------------- SYMBOLS --------------------------

	.type		.nv.reservedSmem.offset0,@object
	.size		.nv.reservedSmem.offset0,0x4
	.type		.nv.reservedSmem.cap,@object
	.size		.nv.reservedSmem.cap,0x4
